// auto-generated by cutlass_sweep.gemm — config: {"arch": "sm_90", "cluster_m": 1, "cluster_n": 1, "dtype": "e4m3", "dtype_b": "e4m3", "layout": "nt", "stages": 6, "tile_k": 32, "tile_m": 64, "tile_n": 64}
#include "cutlass/cutlass.h"
#include "cutlass/gemm/collective/collective_builder.hpp"
#include "cutlass/gemm/device/gemm_universal_adapter.h"
#include "cutlass/gemm/kernel/gemm_universal.hpp"
#include "cutlass/epilogue/collective/collective_builder.hpp"

using ElemA = cutlass::float_e4m3_t;
using ElemB = cutlass::float_e4m3_t;
using ElemCD = cutlass::float_e4m3_t;
using Acc  = float;
using TileShape    = cute::Shape<cute::_64, cute::_64, cute::_32>;
using ClusterShape = cute::Shape<cute::_1, cute::_1, cute::_1>;

using CollectiveEpilogue = typename cutlass::epilogue::collective::CollectiveBuilder<
    cutlass::arch::Sm90, cutlass::arch::OpClassTensorOp,
    TileShape, ClusterShape,
    cutlass::epilogue::collective::EpilogueTileAuto,
    Acc, Acc,
    ElemCD, cutlass::layout::RowMajor, 128 / cutlass::sizeof_bits<ElemCD>::value,
    ElemCD, cutlass::layout::RowMajor, 128 / cutlass::sizeof_bits<ElemCD>::value,
    cutlass::epilogue::collective::EpilogueScheduleAuto
  >::CollectiveOp;

using CollectiveMainloop = typename cutlass::gemm::collective::CollectiveBuilder<
    cutlass::arch::Sm90, cutlass::arch::OpClassTensorOp,
    ElemA, cutlass::layout::RowMajor, 128 / cutlass::sizeof_bits<ElemA>::value,
    ElemB, cutlass::layout::ColumnMajor, 128 / cutlass::sizeof_bits<ElemB>::value,
    Acc,
    TileShape, ClusterShape,
    cutlass::gemm::collective::StageCount<6>,
    cutlass::gemm::collective::KernelScheduleAuto
  >::CollectiveOp;

using GemmKernel = cutlass::gemm::kernel::GemmUniversal<
    cute::Shape<int,int,int,int>,
    CollectiveMainloop,
    CollectiveEpilogue
>;
using Gemm = cutlass::gemm::device::GemmUniversalAdapter<GemmKernel>;

// Force the device kernel symbol into the cubin without needing a host main.
auto* _anchor = &cutlass::device_kernel<GemmKernel>;


// ===== COMPILED SASS (sm_90a) =====

	.target	sm_90a

	.elftype	@"ET_EXEC"


//--------------------- .note.nv.tkinfo           --------------------------
	.section	.note.nv.tkinfo,"",@"SHT_NOTE"
	.sectionflags	@"SHF_NOTE_NV_TKINFO"
	.tkinfo
        /*0018*/ 	.word	0x00000002
        /*0030*/ 	.string	""
        /*0030*/ 	.string	"ptxas"
        /*0030*/ 	.string	"Cuda compilation tools, release 13.0, V13.0.88"
        /*0030*/ 	.string	"Build cuda_13.0.r13.0/compiler.36424714_0"
        /*0030*/ 	.string	"-arch sm_90a -m 64 "



//--------------------- .note.nv.cuinfo           --------------------------
	.section	.note.nv.cuinfo,"",@"SHT_NOTE"
	.sectionflags	@"SHF_NOTE_NV_CUINFO"
        /*0018*/ 	.short	0x0002
        /*001a*/ 	.short	0x005a
        /*001c*/ 	.short	0x0082
	.zero		2


//--------------------- .nv.info                  --------------------------
	.section	.nv.info,"",@"SHT_CUDA_INFO"
	.align	4


	//----- nvinfo : EIATTR_REGCOUNT
	.align		4
        /*0000*/ 	.byte	0x04, 0x2f
        /*0002*/ 	.short	(.L_12 - .L_11)
	.align		4
.L_11:
        /*0004*/ 	.word	index@(_ZN7cutlass13device_kernelINS_4gemm6kernel13GemmUniversalIN4cute5tupleIJiiiiEEENS1_10collective13CollectiveMmaINS1_37MainloopSm90TmaGmmaWarpSpecializedFP8ILi6ENS5_IJNS4_1CILi1EEESB_SB_EEENS1_32KernelTmaWarpSpecializedPingpongEEENS5_IJNSA_ILi64EEESF_NSA_ILi32EEEEEENS_12float_e4m3_tENS5_IJlSB_lEEESI_SJ_NS4_8TiledMMAINS4_8MMA_AtomIJNS4_4SM904GMMA30MMA_64x64x32_F32E4M3E4M3_SS_TNILNSN_7ScaleInE1ELSP_1EEEEEENS4_6LayoutISC_NS5_IJNSA_ILi0EEEST_ST_EEEEENS5_IJNS4_10UnderscoreESW_SW_EEEEENS4_13SM90_TMA_LOADENS4_14ComposedLayoutINS4_7SwizzleILi1ELi4ELi3EEENS4_18smem_ptr_flag_bitsILi8EEENSS_INS5_IJNSA_ILi8EEESG_EEENS5_IJSG_SB_EEEEEEEvNS4_8identityESZ_S19_vS1A_EENS_8epilogue10collective6detail29Sm90TmaWarpSpecializedAdapterINS1D_15DefaultEpilogueISI_SJ_SJ_NS1C_6thread17LinearCombinationISI_Li1EffLNS1H_9ScaleType4KindE0ELNS_15FloatRoundStyleE2ESI_EENS1_15EpilogueDefaultEEEEEvvEEEEvNT_6ParamsE)
        /*0008*/ 	.word	0x000000a8


	//----- nvinfo : EIATTR_FRAME_SIZE
	.align		4
.L_12:
        /*000c*/ 	.byte	0x04, 0x11
        /*000e*/ 	.short	(.L_14 - .L_13)
	.align		4
.L_13:
        /*0010*/ 	.word	index@(_ZN7cutlass13device_kernelINS_4gemm6kernel13GemmUniversalIN4cute5tupleIJiiiiEEENS1_10collective13CollectiveMmaINS1_37MainloopSm90TmaGmmaWarpSpecializedFP8ILi6ENS5_IJNS4_1CILi1EEESB_SB_EEENS1_32KernelTmaWarpSpecializedPingpongEEENS5_IJNSA_ILi64EEESF_NSA_ILi32EEEEEENS_12float_e4m3_tENS5_IJlSB_lEEESI_SJ_NS4_8TiledMMAINS4_8MMA_AtomIJNS4_4SM904GMMA30MMA_64x64x32_F32E4M3E4M3_SS_TNILNSN_7ScaleInE1ELSP_1EEEEEENS4_6LayoutISC_NS5_IJNSA_ILi0EEEST_ST_EEEEENS5_IJNS4_10UnderscoreESW_SW_EEEEENS4_13SM90_TMA_LOADENS4_14ComposedLayoutINS4_7SwizzleILi1ELi4ELi3EEENS4_18smem_ptr_flag_bitsILi8EEENSS_INS5_IJNSA_ILi8EEESG_EEENS5_IJSG_SB_EEEEEEEvNS4_8identityESZ_S19_vS1A_EENS_8epilogue10collective6detail29Sm90TmaWarpSpecializedAdapterINS1D_15DefaultEpilogueISI_SJ_SJ_NS1C_6thread17LinearCombinationISI_Li1EffLNS1H_9ScaleType4KindE0ELNS_15FloatRoundStyleE2ESI_EENS1_15EpilogueDefaultEEEEEvvEEEEvNT_6ParamsE)
        /*0014*/ 	.word	0x00000000


	//----- nvinfo : EIATTR_MIN_STACK_SIZE
	.align		4
.L_14:
        /*0018*/ 	.byte	0x04, 0x12
        /*001a*/ 	.short	(.L_16 - .L_15)
	.align		4
.L_15:
        /*001c*/ 	.word	index@(_ZN7cutlass13device_kernelINS_4gemm6kernel13GemmUniversalIN4cute5tupleIJiiiiEEENS1_10collective13CollectiveMmaINS1_37MainloopSm90TmaGmmaWarpSpecializedFP8ILi6ENS5_IJNS4_1CILi1EEESB_SB_EEENS1_32KernelTmaWarpSpecializedPingpongEEENS5_IJNSA_ILi64EEESF_NSA_ILi32EEEEEENS_12float_e4m3_tENS5_IJlSB_lEEESI_SJ_NS4_8TiledMMAINS4_8MMA_AtomIJNS4_4SM904GMMA30MMA_64x64x32_F32E4M3E4M3_SS_TNILNSN_7ScaleInE1ELSP_1EEEEEENS4_6LayoutISC_NS5_IJNSA_ILi0EEEST_ST_EEEEENS5_IJNS4_10UnderscoreESW_SW_EEEEENS4_13SM90_TMA_LOADENS4_14ComposedLayoutINS4_7SwizzleILi1ELi4ELi3EEENS4_18smem_ptr_flag_bitsILi8EEENSS_INS5_IJNSA_ILi8EEESG_EEENS5_IJSG_SB_EEEEEEEvNS4_8identityESZ_S19_vS1A_EENS_8epilogue10collective6detail29Sm90TmaWarpSpecializedAdapterINS1D_15DefaultEpilogueISI_SJ_SJ_NS1C_6thread17LinearCombinationISI_Li1EffLNS1H_9ScaleType4KindE0ELNS_15FloatRoundStyleE2ESI_EENS1_15EpilogueDefaultEEEEEvvEEEEvNT_6ParamsE)
        /*0020*/ 	.word	0x00000000
.L_16:


//--------------------- .nv.compat                --------------------------
	.section	.nv.compat,"",@"SHT_CUDA_COMPAT_INFO"
	.align	4
        /*0000*/ 	.byte	0x02, 0x09, 0x01, 0x00, 0x02, 0x02, 0x04, 0x00, 0x02, 0x05, 0x05, 0x00, 0x03, 0x07, 0x01, 0x01
        /*0010*/ 	.byte	0x02, 0x03, 0x01, 0x00, 0x02, 0x06, 0x01, 0x00, 0x04, 0x0b, 0x08, 0x00, 0x00, 0x00, 0x00, 0x00
        /*0020*/ 	.byte	0x00, 0x00, 0x00, 0x00


//--------------------- .nv.info._ZN7cutlass13device_kernelINS_4gemm6kernel13GemmUniversalIN4cute5tupleIJiiiiEEENS1_10collective13CollectiveMmaINS1_37MainloopSm90TmaGmmaWarpSpecializedFP8ILi6ENS5_IJNS4_1CILi1EEESB_SB_EEENS1_32KernelTmaWarpSpecializedPingpongEEENS5_IJNSA_ILi64EEESF_NSA_ILi32EEEEEENS_12float_e4m3_tENS5_IJlSB_lEEESI_SJ_NS4_8TiledMMAINS4_8MMA_AtomIJNS4_4SM904GMMA30MMA_64x64x32_F32E4M3E4M3_SS_TNILNSN_7ScaleInE1ELSP_1EEEEEENS4_6LayoutISC_NS5_IJNSA_ILi0EEEST_ST_EEEEENS5_IJNS4_10UnderscoreESW_SW_EEEEENS4_13SM90_TMA_LOADENS4_14ComposedLayoutINS4_7SwizzleILi1ELi4ELi3EEENS4_18smem_ptr_flag_bitsILi8EEENSS_INS5_IJNSA_ILi8EEESG_EEENS5_IJSG_SB_EEEEEEEvNS4_8identityESZ_S19_vS1A_EENS_8epilogue10collective6detail29Sm90TmaWarpSpecializedAdapterINS1D_15DefaultEpilogueISI_SJ_SJ_NS1C_6thread17LinearCombinationISI_Li1EffLNS1H_9ScaleType4KindE0ELNS_15FloatRoundStyleE2ESI_EENS1_15EpilogueDefaultEEEEEvvEEEEvNT_6ParamsE --------------------------
	.section	.nv.info._ZN7cutlass13device_kernelINS_4gemm6kernel13GemmUniversalIN4cute5tupleIJiiiiEEENS1_10collective13CollectiveMmaINS1_37MainloopSm90TmaGmmaWarpSpecializedFP8ILi6ENS5_IJNS4_1CILi1EEESB_SB_EEENS1_32KernelTmaWarpSpecializedPingpongEEENS5_IJNSA_ILi64EEESF_NSA_ILi32EEEEEENS_12float_e4m3_tENS5_IJlSB_lEEESI_SJ_NS4_8TiledMMAINS4_8MMA_AtomIJNS4_4SM904GMMA30MMA_64x64x32_F32E4M3E4M3_SS_TNILNSN_7ScaleInE1ELSP_1EEEEEENS4_6LayoutISC_NS5_IJNSA_ILi0EEEST_ST_EEEEENS5_IJNS4_10UnderscoreESW_SW_EEEEENS4_13SM90_TMA_LOADENS4_14ComposedLayoutINS4_7SwizzleILi1ELi4ELi3EEENS4_18smem_ptr_flag_bitsILi8EEENSS_INS5_IJNSA_ILi8EEESG_EEENS5_IJSG_SB_EEEEEEEvNS4_8identityESZ_S19_vS1A_EENS_8epilogue10collective6detail29Sm90TmaWarpSpecializedAdapterINS1D_15DefaultEpilogueISI_SJ_SJ_NS1C_6thread17LinearCombinationISI_Li1EffLNS1H_9ScaleType4KindE0ELNS_15FloatRoundStyleE2ESI_EENS1_15EpilogueDefaultEEEEEvvEEEEvNT_6ParamsE,"",@"SHT_CUDA_INFO"
	.sectionflags	@""
	.align	4


	//----- nvinfo : EIATTR_CUDA_API_VERSION
	.align		4
        /*0000*/ 	.byte	0x04, 0x37
        /*0002*/ 	.short	(.L_18 - .L_17)
.L_17:
        /*0004*/ 	.word	0x00000082


	//----- nvinfo : EIATTR_KPARAM_INFO
	.align		4
.L_18:
        /*0008*/ 	.byte	0x04, 0x17
        /*000a*/ 	.short	(.L_20 - .L_19)
.L_19:
        /*000c*/ 	.word	0x00000000
        /*0010*/ 	.short	0x0000
        /*0012*/ 	.short	0x0070
        /*0014*/ 	.byte	0x00, 0xf0, 0x01, 0x10


	//----- nvinfo : EIATTR_SPARSE_MMA_MASK
	.align		4
.L_20:
        /*0018*/ 	.byte	0x03, 0x50
        /*001a*/ 	.short	0x0000


	//----- nvinfo : EIATTR_MAXREG_COUNT
	.align		4
        /*001c*/ 	.byte	0x03, 0x1b
        /*001e*/ 	.short	0x00a8


	//----- nvinfo : EIATTR_NUM_BARRIERS
	.align		4
        /*0020*/ 	.byte	0x02, 0x4c
        /*0022*/ 	.byte	0x01
	.zero		1


	//----- nvinfo : EIATTR_MERCURY_ISA_VERSION
	.align		4
        /*0024*/ 	.byte	0x03, 0x5f
        /*0026*/ 	.short	0x0101


	//----- nvinfo : EIATTR_INT_WARP_WIDE_INSTR_OFFSETS
	.align		4
        /*0028*/ 	.byte	0x04, 0x31
        /*002a*/ 	.short	(.L_22 - .L_21)


	//   ....[0]....
.L_21:
        /*002c*/ 	.word	0x00000460


	//   ....[1]....
        /*0030*/ 	.word	0x00000480


	//   ....[2]....
        /*0034*/ 	.word	0x00000500


	//   ....[3]....
        /*0038*/ 	.word	0x00000510


	//   ....[4]....
        /*003c*/ 	.word	0x00000520


	//   ....[5]....
        /*0040*/ 	.word	0x00000540


	//   ....[6]....
        /*0044*/ 	.word	0x00000590


	//   ....[7]....
        /*0048*/ 	.word	0x000005b0


	//----- nvinfo : EIATTR_COOP_GROUP_MASK_REGIDS
	.align		4
.L_22:
        /*004c*/ 	.byte	0x04, 0x29
        /*004e*/ 	.short	(.L_24 - .L_23)


	//   ....[0]....
.L_23:
        /*0050*/ 	.word	0xffffffff


	//   ....[1]....
        /*0054*/ 	.word	0xffffffff


	//   ....[2]....
        /*0058*/ 	.word	0xffffffff


	//   ....[3]....
        /*005c*/ 	.word	0xffffffff


	//   ....[4]....
        /*0060*/ 	.word	0xffffffff


	//   ....[5]....
        /*0064*/ 	.word	0xffffffff


	//----- nvinfo : EIATTR_COOP_GROUP_INSTR_OFFSETS
	.align		4
.L_24:
        /*0068*/ 	.byte	0x04, 0x28
        /*006a*/ 	.short	(.L_26 - .L_25)


	//   ....[0]....
.L_25:
        /*006c*/ 	.word	0x00000060


	//   ....[1]....
        /*0070*/ 	.word	0x00000070


	//   ....[2]....
        /*0074*/ 	.word	0x00000130


	//   ....[3]....
        /*0078*/ 	.word	0x00000300


	//   ....[4]....
        /*007c*/ 	.word	0x00000340


	//   ....[5]....
        /*0080*/ 	.word	0x00000380


	//----- nvinfo : EIATTR_REG_RECONFIG
	.align		4
.L_26:
        /*0084*/ 	.byte	0x01, 0x54
	.zero		2


	//----- nvinfo : EIATTR_MBARRIER_INSTR_OFFSETS
	.align		4
        /*0088*/ 	.byte	0x04, 0x39
        /*008a*/ 	.short	(.L_28 - .L_27)


	//   ....[0]....
.L_27:
        /*008c*/ 	.word	0x00000230
        /*0090*/ 	.word	0x000000ff
        /*0094*/ 	.word	0x00000000
        /*0098*/ 	.short	0x0100
        /*009a*/ 	.byte	0x08
	.zero		1


	//   ....[1]....
        /*009c*/ 	.word	0x00000240
        /*00a0*/ 	.word	0x000000ff
        /*00a4*/ 	.word	0x00000030
        /*00a8*/ 	.short	0x0100
        /*00aa*/ 	.byte	0x08
	.zero		1


	//   ....[2]....
        /*00ac*/ 	.word	0x00000250
        /*00b0*/ 	.word	0x000000ff
        /*00b4*/ 	.word	0x00000008
        /*00b8*/ 	.short	0x0100
        /*00ba*/ 	.byte	0x08
	.zero		1


	//   ....[3]....
        /*00bc*/ 	.word	0x00000260
        /*00c0*/ 	.word	0x000000ff
        /*00c4*/ 	.word	0x00000038
        /*00c8*/ 	.short	0x0100
        /*00ca*/ 	.byte	0x08
	.zero		1


	//   ....[4]....
        /*00cc*/ 	.word	0x00000270
        /*00d0*/ 	.word	0x000000ff
        /*00d4*/ 	.word	0x00000010
        /*00d8*/ 	.short	0x0100
        /*00da*/ 	.byte	0x08
	.zero		1


	//   ....[5]....
        /*00dc*/ 	.word	0x00000280
        /*00e0*/ 	.word	0x000000ff
        /*00e4*/ 	.word	0x00000040
        /*00e8*/ 	.short	0x0100
        /*00ea*/ 	.byte	0x08
	.zero		1


	//   ....[6]....
        /*00ec*/ 	.word	0x00000290
        /*00f0*/ 	.word	0x000000ff
        /*00f4*/ 	.word	0x00000018
        /*00f8*/ 	.short	0x0100
        /*00fa*/ 	.byte	0x08
	.zero		1


	//   ....[7]....
        /*00fc*/ 	.word	0x000002a0
        /*0100*/ 	.word	0x000000ff
        /*0104*/ 	.word	0x00000048
        /*0108*/ 	.short	0x0100
        /*010a*/ 	.byte	0x08
	.zero		1


	//   ....[8]....
        /*010c*/ 	.word	0x000002b0
        /*0110*/ 	.word	0x000000ff
        /*0114*/ 	.word	0x00000020
        /*0118*/ 	.short	0x0100
        /*011a*/ 	.byte	0x08
	.zero		1


	//   ....[9]....
        /*011c*/ 	.word	0x000002c0
        /*0120*/ 	.word	0x000000ff
        /*0124*/ 	.word	0x00000050
        /*0128*/ 	.short	0x0100
        /*012a*/ 	.byte	0x08
	.zero		1


	//   ....[10]....
        /*012c*/ 	.word	0x000002d0
        /*0130*/ 	.word	0x000000ff
        /*0134*/ 	.word	0x00000028
        /*0138*/ 	.short	0x0100
        /*013a*/ 	.byte	0x08
	.zero		1


	//   ....[11]....
        /*013c*/ 	.word	0x000002e0
        /*0140*/ 	.word	0x000000ff
        /*0144*/ 	.word	0x00000058
        /*0148*/ 	.short	0x0100
        /*014a*/ 	.byte	0x08
	.zero		1


	//   ....[12]....
        /*014c*/ 	.word	0x000005f0
        /*0150*/ 	.word	0x000000ff
        /*0154*/ 	.word	0x00000090
        /*0158*/ 	.short	0x0100
        /*015a*/ 	.byte	0x08
	.zero		1


	//   ....[13]....
        /*015c*/ 	.word	0x00000660
        /*0160*/ 	.word	0x000000ff
        /*0164*/ 	.word	0x00000098
        /*0168*/ 	.short	0x0100
        /*016a*/ 	.byte	0x08
	.zero		1


	//   ....[14]....
        /*016c*/ 	.word	0x00000680
        /*0170*/ 	.word	0x000000ff
        /*0174*/ 	.word	0x00000070
        /*0178*/ 	.short	0x0100
        /*017a*/ 	.byte	0x09
	.zero		1


	//   ....[15]....
        /*017c*/ 	.word	0x00000690
        /*0180*/ 	.word	0x000000ff
        /*0184*/ 	.word	0x00000078
        /*0188*/ 	.short	0x0100
        /*018a*/ 	.byte	0x09
	.zero		1


	//   ....[16]....
        /*018c*/ 	.word	0x000006a0
        /*0190*/ 	.word	0x000000ff
        /*0194*/ 	.word	0x00000080
        /*0198*/ 	.short	0x0100
        /*019a*/ 	.byte	0x09
	.zero		1


	//   ....[17]....
        /*019c*/ 	.word	0x000006b0
        /*01a0*/ 	.word	0x000000ff
        /*01a4*/ 	.word	0x00000088
        /*01a8*/ 	.short	0x0100
        /*01aa*/ 	.byte	0x09
	.zero		1


	//   ....[18]....
        /*01ac*/ 	.word	0x000014e0
        /*01b0*/ 	.word	0x000000ff
        /*01b4*/ 	.word	0xfffffff8
        /*01b8*/ 	.short	0x010a
        /*01ba*/ 	.byte	0x0f
	.zero		1


	//   ....[19]....
        /*01bc*/ 	.word	0x000017b0
        /*01c0*/ 	.word	0x000000ff
        /*01c4*/ 	.word	0x00000000
        /*01c8*/ 	.short	0x010a
        /*01ca*/ 	.byte	0x06
	.zero		1


	//   ....[20]....
        /*01cc*/ 	.word	0x000017f0
        /*01d0*/ 	.word	0x000000ff
        /*01d4*/ 	.word	0x00000000
        /*01d8*/ 	.short	0x010a
        /*01da*/ 	.byte	0x06
	.zero		1


	//   ....[21]....
        /*01dc*/ 	.word	0x00001d10
        /*01e0*/ 	.word	0x000000ff
        /*01e4*/ 	.word	0x00000000
        /*01e8*/ 	.short	0x010a
        /*01ea*/ 	.byte	0x09
	.zero		1


	//   ....[22]....
        /*01ec*/ 	.word	0x00001d50
        /*01f0*/ 	.word	0x000000ff
        /*01f4*/ 	.word	0x00000000
        /*01f8*/ 	.short	0x010a
        /*01fa*/ 	.byte	0x09
	.zero		1


	//   ....[23]....
        /*01fc*/ 	.word	0x000020e0
        /*0200*/ 	.word	0x000000ff
        /*0204*/ 	.word	0x00000000
        /*0208*/ 	.short	0x0101
        /*020a*/ 	.byte	0x08
	.zero		1


	//   ....[24]....
        /*020c*/ 	.word	0x00002450
        /*0210*/ 	.word	0x0000000f
        /*0214*/ 	.word	0x00000000
        /*0218*/ 	.short	0x0101
        /*021a*/ 	.byte	0x18
	.zero		1


	//   ....[25]....
        /*021c*/ 	.word	0x00002530
        /*0220*/ 	.word	0x000000ff
        /*0224*/ 	.word	0x00000000
        /*0228*/ 	.short	0x0101
        /*022a*/ 	.byte	0x08
	.zero		1


	//   ....[26]....
        /*022c*/ 	.word	0x000025e0
        /*0230*/ 	.word	0x000000ff
        /*0234*/ 	.word	0x00000008
        /*0238*/ 	.short	0x010a
        /*023a*/ 	.byte	0x0f
	.zero		1


	//   ....[27]....
        /*023c*/ 	.word	0x00004e40
        /*0240*/ 	.word	0x00000004
        /*0244*/ 	.word	0x00000000
        /*0248*/ 	.short	0x0101
        /*024a*/ 	.byte	0x18
	.zero		1


	//   ....[28]....
        /*024c*/ 	.word	0x00005720
        /*0250*/ 	.word	0x00000013
        /*0254*/ 	.word	0x00000030
        /*0258*/ 	.short	0x010a
        /*025a*/ 	.byte	0x3f
	.zero		1


	//   ....[29]....
        /*025c*/ 	.word	0x00005a70
        /*0260*/ 	.word	0x0000000a
        /*0264*/ 	.word	0x00000098
        /*0268*/ 	.short	0x0101
        /*026a*/ 	.byte	0x3f
	.zero		1


	//   ....[30]....
        /*026c*/ 	.word	0x000061d0
        /*0270*/ 	.word	0x00000005
        /*0274*/ 	.word	0x00000000
        /*0278*/ 	.short	0x010a
        /*027a*/ 	.byte	0x3f
	.zero		1


	//   ....[31]....
        /*027c*/ 	.word	0x00006250
        /*0280*/ 	.word	0x00000007
        /*0284*/ 	.word	0x00000000
        /*0288*/ 	.short	0x010a
        /*028a*/ 	.byte	0x3f
	.zero		1


	//   ....[32]....
        /*028c*/ 	.word	0x000062e0
        /*0290*/ 	.word	0x00000006
        /*0294*/ 	.word	0x00000000
        /*0298*/ 	.short	0x010a
        /*029a*/ 	.byte	0x3f
	.zero		1


	//   ....[33]....
        /*029c*/ 	.word	0x00006370
        /*02a0*/ 	.word	0x00000009
        /*02a4*/ 	.word	0x00000000
        /*02a8*/ 	.short	0x010a
        /*02aa*/ 	.byte	0x3f
	.zero		1


	//   ....[34]....
        /*02ac*/ 	.word	0x00006400
        /*02b0*/ 	.word	0x00000006
        /*02b4*/ 	.word	0x00000000
        /*02b8*/ 	.short	0x010a
        /*02ba*/ 	.byte	0x3f
	.zero		1


	//   ....[35]....
        /*02bc*/ 	.word	0x00006490
        /*02c0*/ 	.word	0x00000003
        /*02c4*/ 	.word	0x00000000
        /*02c8*/ 	.short	0x010a
        /*02ca*/ 	.byte	0x3f
	.zero		1


	//   ....[36]....
        /*02cc*/ 	.word	0x00006500
        /*02d0*/ 	.word	0x0000000f
        /*02d4*/ 	.word	0xfffffff8
        /*02d8*/ 	.short	0x010a
        /*02da*/ 	.byte	0x3f
	.zero		1


	//   ....[37]....
        /*02dc*/ 	.word	0x00006560
        /*02e0*/ 	.word	0x0000000f
        /*02e4*/ 	.word	0x00000000
        /*02e8*/ 	.short	0x010a
        /*02ea*/ 	.byte	0x3f
	.zero		1


	//   ....[38]....
        /*02ec*/ 	.word	0x000065c0
        /*02f0*/ 	.word	0x00000010
        /*02f4*/ 	.word	0x00000000
        /*02f8*/ 	.short	0x010a
        /*02fa*/ 	.byte	0x3f
	.zero		1


	//   ....[39]....
        /*02fc*/ 	.word	0x00006620
        /*0300*/ 	.word	0x0000000f
        /*0304*/ 	.word	0x00000008
        /*0308*/ 	.short	0x010a
        /*030a*/ 	.byte	0x3f
	.zero		1


	//   ....[40]....
        /*030c*/ 	.word	0x000066f0
        /*0310*/ 	.word	0x00000013
        /*0314*/ 	.word	0x00000030
        /*0318*/ 	.short	0x010a
        /*031a*/ 	.byte	0x3f
	.zero		1


	//   ....[41]....
        /*031c*/ 	.word	0x000067d0
        /*0320*/ 	.word	0x00000005
        /*0324*/ 	.word	0x00000000
        /*0328*/ 	.short	0x010a
        /*032a*/ 	.byte	0x3f
	.zero		1


	//   ....[42]....
        /*032c*/ 	.word	0x00006820
        /*0330*/ 	.word	0x00000007
        /*0334*/ 	.word	0x00000000
        /*0338*/ 	.short	0x010a
        /*033a*/ 	.byte	0x3f
	.zero		1


	//   ....[43]....
        /*033c*/ 	.word	0x00006870
        /*0340*/ 	.word	0x00000006
        /*0344*/ 	.word	0x00000000
        /*0348*/ 	.short	0x010a
        /*034a*/ 	.byte	0x3f
	.zero		1


	//   ....[44]....
        /*034c*/ 	.word	0x000068c0
        /*0350*/ 	.word	0x00000009
        /*0354*/ 	.word	0x00000000
        /*0358*/ 	.short	0x010a
        /*035a*/ 	.byte	0x3f
	.zero		1


	//   ....[45]....
        /*035c*/ 	.word	0x00006910
        /*0360*/ 	.word	0x00000006
        /*0364*/ 	.word	0x00000000
        /*0368*/ 	.short	0x010a
        /*036a*/ 	.byte	0x3f
	.zero		1


	//----- nvinfo : EIATTR_NUM_MBARRIERS
	.align		4
.L_28:
        /*036c*/ 	.byte	0x03, 0x38
        /*036e*/ 	.short	0x0012


	//----- nvinfo : EIATTR_EXIT_INSTR_OFFSETS
	.align		4
        /*0370*/ 	.byte	0x04, 0x1c
        /*0372*/ 	.short	(.L_30 - .L_29)


	//   ....[0]....
.L_29:
        /*0374*/ 	.word	0x00001190


	//   ....[1]....
        /*0378*/ 	.word	0x000011f0


	//   ....[2]....
        /*037c*/ 	.word	0x00005450


	//   ....[3]....
        /*0380*/ 	.word	0x00005480


	//   ....[4]....
        /*0384*/ 	.word	0x000064e0


	//----- nvinfo : EIATTR_MAX_THREADS
	.align		4
.L_30:
        /*0388*/ 	.byte	0x04, 0x05
        /*038a*/ 	.short	(.L_32 - .L_31)
.L_31:
        /*038c*/ 	.word	0x00000180
        /*0390*/ 	.word	0x00000001
        /*0394*/ 	.word	0x00000001


	//----- nvinfo : EIATTR_CRS_STACK_SIZE
	.align		4
.L_32:
        /*0398*/ 	.byte	0x04, 0x1e
        /*039a*/ 	.short	(.L_34 - .L_33)
.L_33:
        /*039c*/ 	.word	0x00000000


	//----- nvinfo : EIATTR_CBANK_PARAM_SIZE
	.align		4
.L_34:
        /*03a0*/ 	.byte	0x03, 0x19
        /*03a2*/ 	.short	0x0470


	//----- nvinfo : EIATTR_PARAM_CBANK
	.align		4
        /*03a4*/ 	.byte	0x04, 0x0a
        /*03a6*/ 	.short	(.L_36 - .L_35)
	.align		4
.L_35:
        /*03a8*/ 	.word	index@(.nv.constant0._ZN7cutlass13device_kernelINS_4gemm6kernel13GemmUniversalIN4cute5tupleIJiiiiEEENS1_10collective13CollectiveMmaINS1_37MainloopSm90TmaGmmaWarpSpecializedFP8ILi6ENS5_IJNS4_1CILi1EEESB_SB_EEENS1_32KernelTmaWarpSpecializedPingpongEEENS5_IJNSA_ILi64EEESF_NSA_ILi32EEEEEENS_12float_e4m3_tENS5_IJlSB_lEEESI_SJ_NS4_8TiledMMAINS4_8MMA_AtomIJNS4_4SM904GMMA30MMA_64x64x32_F32E4M3E4M3_SS_TNILNSN_7ScaleInE1ELSP_1EEEEEENS4_6LayoutISC_NS5_IJNSA_ILi0EEEST_ST_EEEEENS5_IJNS4_10UnderscoreESW_SW_EEEEENS4_13SM90_TMA_LOADENS4_14ComposedLayoutINS4_7SwizzleILi1ELi4ELi3EEENS4_18smem_ptr_flag_bitsILi8EEENSS_INS5_IJNSA_ILi8EEESG_EEENS5_IJSG_SB_EEEEEEEvNS4_8identityESZ_S19_vS1A_EENS_8epilogue10collective6detail29Sm90TmaWarpSpecializedAdapterINS1D_15DefaultEpilogueISI_SJ_SJ_NS1C_6thread17LinearCombinationISI_Li1EffLNS1H_9ScaleType4KindE0ELNS_15FloatRoundStyleE2ESI_EENS1_15EpilogueDefaultEEEEEvvEEEEvNT_6ParamsE)
        /*03ac*/ 	.short	0x0210
        /*03ae*/ 	.short	0x0470


	//----- nvinfo : EIATTR_SW_WAR
	.align		4
.L_36:
        /*03b0*/ 	.byte	0x04, 0x36
        /*03b2*/ 	.short	(.L_38 - .L_37)
.L_37:
        /*03b4*/ 	.word	0x00000008
.L_38:


//--------------------- .nv.callgraph             --------------------------
	.section	.nv.callgraph,"",@"SHT_CUDA_CALLGRAPH"
	.align	4
	.sectionentsize	8
	.align		4
        /*0000*/ 	.word	0x00000000
	.align		4
        /*0004*/ 	.word	0xffffffff
	.align		4
        /*0008*/ 	.word	0x00000000
	.align		4
        /*000c*/ 	.word	0xfffffffe
	.align		4
        /*0010*/ 	.word	0x00000000
	.align		4
        /*0014*/ 	.word	0xfffffffd
	.align		4
        /*0018*/ 	.word	0x00000000
	.align		4
        /*001c*/ 	.word	0xfffffffc


//--------------------- .nv.constant4             --------------------------
	.section	.nv.constant4,"a",@progbits
	.align	8
	.align		8
.nv.constant4:
        /*0000*/ 	.dword	_ZN40_INTERNAL_a6d95fa1_4_k_cu_1e2b69c5_249104cuda3std3__45__cpo5beginE
	.align		8
        /*0008*/ 	.dword	_ZN40_INTERNAL_a6d95fa1_4_k_cu_1e2b69c5_249104cuda3std3__45__cpo3endE
	.align		8
        /*0010*/ 	.dword	_ZN40_INTERNAL_a6d95fa1_4_k_cu_1e2b69c5_249104cuda3std3__45__cpo6cbeginE
	.align		8
        /*0018*/ 	.dword	_ZN40_INTERNAL_a6d95fa1_4_k_cu_1e2b69c5_249104cuda3std3__45__cpo4cendE
	.align		8
        /*0020*/ 	.dword	_ZN40_INTERNAL_a6d95fa1_4_k_cu_1e2b69c5_249104cuda3std3__442_GLOBAL__N__a6d95fa1_4_k_cu_1e2b69c5_249106ignoreE
	.align		8
        /*0028*/ 	.dword	_ZN40_INTERNAL_a6d95fa1_4_k_cu_1e2b69c5_249104cuda3std3__419piecewise_constructE
	.align		8
        /*0030*/ 	.dword	_ZN40_INTERNAL_a6d95fa1_4_k_cu_1e2b69c5_249104cuda3std3__48in_placeE
	.align		8
        /*0038*/ 	.dword	_ZN40_INTERNAL_a6d95fa1_4_k_cu_1e2b69c5_249104cuda3std6ranges3__45__cpo4swapE
	.align		8
        /*0040*/ 	.dword	_ZN40_INTERNAL_a6d95fa1_4_k_cu_1e2b69c5_249104cuda3std6ranges3__45__cpo9iter_moveE
	.align		8
        /*0048*/ 	.dword	_ZN40_INTERNAL_a6d95fa1_4_k_cu_1e2b69c5_249104cute7productE
	.align		8
        /*0050*/ 	.dword	_ZN40_INTERNAL_a6d95fa1_4_k_cu_1e2b69c5_249104cute1_E


//--------------------- .text._ZN7cutlass13device_kernelINS_4gemm6kernel13GemmUniversalIN4cute5tupleIJiiiiEEENS1_10collective13CollectiveMmaINS1_37MainloopSm90TmaGmmaWarpSpecializedFP8ILi6ENS5_IJNS4_1CILi1EEESB_SB_EEENS1_32KernelTmaWarpSpecializedPingpongEEENS5_IJNSA_ILi64EEESF_NSA_ILi32EEEEEENS_12float_e4m3_tENS5_IJlSB_lEEESI_SJ_NS4_8TiledMMAINS4_8MMA_AtomIJNS4_4SM904GMMA30MMA_64x64x32_F32E4M3E4M3_SS_TNILNSN_7ScaleInE1ELSP_1EEEEEENS4_6LayoutISC_NS5_IJNSA_ILi0EEEST_ST_EEEEENS5_IJNS4_10UnderscoreESW_SW_EEEEENS4_13SM90_TMA_LOADENS4_14ComposedLayoutINS4_7SwizzleILi1ELi4ELi3EEENS4_18smem_ptr_flag_bitsILi8EEENSS_INS5_IJNSA_ILi8EEESG_EEENS5_IJSG_SB_EEEEEEEvNS4_8identityESZ_S19_vS1A_EENS_8epilogue10collective6detail29Sm90TmaWarpSpecializedAdapterINS1D_15DefaultEpilogueISI_SJ_SJ_NS1C_6thread17LinearCombinationISI_Li1EffLNS1H_9ScaleType4KindE0ELNS_15FloatRoundStyleE2ESI_EENS1_15EpilogueDefaultEEEEEvvEEEEvNT_6ParamsE --------------------------
	.section	.text._ZN7cutlass13device_kernelINS_4gemm6kernel13GemmUniversalIN4cute5tupleIJiiiiEEENS1_10collective13CollectiveMmaINS1_37MainloopSm90TmaGmmaWarpSpecializedFP8ILi6ENS5_IJNS4_1CILi1EEESB_SB_EEENS1_32KernelTmaWarpSpecializedPingpongEEENS5_IJNSA_ILi64EEESF_NSA_ILi32EEEEEENS_12float_e4m3_tENS5_IJlSB_lEEESI_SJ_NS4_8TiledMMAINS4_8MMA_AtomIJNS4_4SM904GMMA30MMA_64x64x32_F32E4M3E4M3_SS_TNILNSN_7ScaleInE1ELSP_1EEEEEENS4_6LayoutISC_NS5_IJNSA_ILi0EEEST_ST_EEEEENS5_IJNS4_10UnderscoreESW_SW_EEEEENS4_13SM90_TMA_LOADENS4_14ComposedLayoutINS4_7SwizzleILi1ELi4ELi3EEENS4_18smem_ptr_flag_bitsILi8EEENSS_INS5_IJNSA_ILi8EEESG_EEENS5_IJSG_SB_EEEEEEEvNS4_8identityESZ_S19_vS1A_EENS_8epilogue10collective6detail29Sm90TmaWarpSpecializedAdapterINS1D_15DefaultEpilogueISI_SJ_SJ_NS1C_6thread17LinearCombinationISI_Li1EffLNS1H_9ScaleType4KindE0ELNS_15FloatRoundStyleE2ESI_EENS1_15EpilogueDefaultEEEEEvvEEEEvNT_6ParamsE,"ax",@progbits
	.align	128
.text._ZN7cutlass13device_kernelINS_4gemm6kernel13GemmUniversalIN4cute5tupleIJiiiiEEENS1_10collective13CollectiveMmaINS1_37MainloopSm90TmaGmmaWarpSpecializedFP8ILi6ENS5_IJNS4_1CILi1EEESB_SB_EEENS1_32KernelTmaWarpSpecializedPingpongEEENS5_IJNSA_ILi64EEESF_NSA_ILi32EEEEEENS_12float_e4m3_tENS5_IJlSB_lEEESI_SJ_NS4_8TiledMMAINS4_8MMA_AtomIJNS4_4SM904GMMA30MMA_64x64x32_F32E4M3E4M3_SS_TNILNSN_7ScaleInE1ELSP_1EEEEEENS4_6LayoutISC_NS5_IJNSA_ILi0EEEST_ST_EEEEENS5_IJNS4_10UnderscoreESW_SW_EEEEENS4_13SM90_TMA_LOADENS4_14ComposedLayoutINS4_7SwizzleILi1ELi4ELi3EEENS4_18smem_ptr_flag_bitsILi8EEENSS_INS5_IJNSA_ILi8EEESG_EEENS5_IJSG_SB_EEEEEEEvNS4_8identityESZ_S19_vS1A_EENS_8epilogue10collective6detail29Sm90TmaWarpSpecializedAdapterINS1D_15DefaultEpilogueISI_SJ_SJ_NS1C_6thread17LinearCombinationISI_Li1EffLNS1H_9ScaleType4KindE0ELNS_15FloatRoundStyleE2ESI_EENS1_15EpilogueDefaultEEEEEvvEEEEvNT_6ParamsE:
        .type           _ZN7cutlass13device_kernelINS_4gemm6kernel13GemmUniversalIN4cute5tupleIJiiiiEEENS1_10collective13CollectiveMmaINS1_37MainloopSm90TmaGmmaWarpSpecializedFP8ILi6ENS5_IJNS4_1CILi1EEESB_SB_EEENS1_32KernelTmaWarpSpecializedPingpongEEENS5_IJNSA_ILi64EEESF_NSA_ILi32EEEEEENS_12float_e4m3_tENS5_IJlSB_lEEESI_SJ_NS4_8TiledMMAINS4_8MMA_AtomIJNS4_4SM904GMMA30MMA_64x64x32_F32E4M3E4M3_SS_TNILNSN_7ScaleInE1ELSP_1EEEEEENS4_6LayoutISC_NS5_IJNSA_ILi0EEEST_ST_EEEEENS5_IJNS4_10UnderscoreESW_SW_EEEEENS4_13SM90_TMA_LOADENS4_14ComposedLayoutINS4_7SwizzleILi1ELi4ELi3EEENS4_18smem_ptr_flag_bitsILi8EEENSS_INS5_IJNSA_ILi8EEESG_EEENS5_IJSG_SB_EEEEEEEvNS4_8identityESZ_S19_vS1A_EENS_8epilogue10collective6detail29Sm90TmaWarpSpecializedAdapterINS1D_15DefaultEpilogueISI_SJ_SJ_NS1C_6thread17LinearCombinationISI_Li1EffLNS1H_9ScaleType4KindE0ELNS_15FloatRoundStyleE2ESI_EENS1_15EpilogueDefaultEEEEEvvEEEEvNT_6ParamsE,@function
        .size           _ZN7cutlass13device_kernelINS_4gemm6kernel13GemmUniversalIN4cute5tupleIJiiiiEEENS1_10collective13CollectiveMmaINS1_37MainloopSm90TmaGmmaWarpSpecializedFP8ILi6ENS5_IJNS4_1CILi1EEESB_SB_EEENS1_32KernelTmaWarpSpecializedPingpongEEENS5_IJNSA_ILi64EEESF_NSA_ILi32EEEEEENS_12float_e4m3_tENS5_IJlSB_lEEESI_SJ_NS4_8TiledMMAINS4_8MMA_AtomIJNS4_4SM904GMMA30MMA_64x64x32_F32E4M3E4M3_SS_TNILNSN_7ScaleInE1ELSP_1EEEEEENS4_6LayoutISC_NS5_IJNSA_ILi0EEEST_ST_EEEEENS5_IJNS4_10UnderscoreESW_SW_EEEEENS4_13SM90_TMA_LOADENS4_14ComposedLayoutINS4_7SwizzleILi1ELi4ELi3EEENS4_18smem_ptr_flag_bitsILi8EEENSS_INS5_IJNSA_ILi8EEESG_EEENS5_IJSG_SB_EEEEEEEvNS4_8identityESZ_S19_vS1A_EENS_8epilogue10collective6detail29Sm90TmaWarpSpecializedAdapterINS1D_15DefaultEpilogueISI_SJ_SJ_NS1C_6thread17LinearCombinationISI_Li1EffLNS1H_9ScaleType4KindE0ELNS_15FloatRoundStyleE2ESI_EENS1_15EpilogueDefaultEEEEEvvEEEEvNT_6ParamsE,(.L_x_144 - _ZN7cutlass13device_kernelINS_4gemm6kernel13GemmUniversalIN4cute5tupleIJiiiiEEENS1_10collective13CollectiveMmaINS1_37MainloopSm90TmaGmmaWarpSpecializedFP8ILi6ENS5_IJNS4_1CILi1EEESB_SB_EEENS1_32KernelTmaWarpSpecializedPingpongEEENS5_IJNSA_ILi64EEESF_NSA_ILi32EEEEEENS_12float_e4m3_tENS5_IJlSB_lEEESI_SJ_NS4_8TiledMMAINS4_8MMA_AtomIJNS4_4SM904GMMA30MMA_64x64x32_F32E4M3E4M3_SS_TNILNSN_7ScaleInE1ELSP_1EEEEEENS4_6LayoutISC_NS5_IJNSA_ILi0EEEST_ST_EEEEENS5_IJNS4_10UnderscoreESW_SW_EEEEENS4_13SM90_TMA_LOADENS4_14ComposedLayoutINS4_7SwizzleILi1ELi4ELi3EEENS4_18smem_ptr_flag_bitsILi8EEENSS_INS5_IJNSA_ILi8EEESG_EEENS5_IJSG_SB_EEEEEEEvNS4_8identityESZ_S19_vS1A_EENS_8epilogue10collective6detail29Sm90TmaWarpSpecializedAdapterINS1D_15DefaultEpilogueISI_SJ_SJ_NS1C_6thread17LinearCombinationISI_Li1EffLNS1H_9ScaleType4KindE0ELNS_15FloatRoundStyleE2ESI_EENS1_15EpilogueDefaultEEEEEvvEEEEvNT_6ParamsE)
        .other          _ZN7cutlass13device_kernelINS_4gemm6kernel13GemmUniversalIN4cute5tupleIJiiiiEEENS1_10collective13CollectiveMmaINS1_37MainloopSm90TmaGmmaWarpSpecializedFP8ILi6ENS5_IJNS4_1CILi1EEESB_SB_EEENS1_32KernelTmaWarpSpecializedPingpongEEENS5_IJNSA_ILi64EEESF_NSA_ILi32EEEEEENS_12float_e4m3_tENS5_IJlSB_lEEESI_SJ_NS4_8TiledMMAINS4_8MMA_AtomIJNS4_4SM904GMMA30MMA_64x64x32_F32E4M3E4M3_SS_TNILNSN_7ScaleInE1ELSP_1EEEEEENS4_6LayoutISC_NS5_IJNSA_ILi0EEEST_ST_EEEEENS5_IJNS4_10UnderscoreESW_SW_EEEEENS4_13SM90_TMA_LOADENS4_14ComposedLayoutINS4_7SwizzleILi1ELi4ELi3EEENS4_18smem_ptr_flag_bitsILi8EEENSS_INS5_IJNSA_ILi8EEESG_EEENS5_IJSG_SB_EEEEEEEvNS4_8identityESZ_S19_vS1A_EENS_8epilogue10collective6detail29Sm90TmaWarpSpecializedAdapterINS1D_15DefaultEpilogueISI_SJ_SJ_NS1C_6thread17LinearCombinationISI_Li1EffLNS1H_9ScaleType4KindE0ELNS_15FloatRoundStyleE2ESI_EENS1_15EpilogueDefaultEEEEEvvEEEEvNT_6ParamsE,@"STO_CUDA_ENTRY STV_DEFAULT"
_ZN7cutlass13device_kernelINS_4gemm6kernel13GemmUniversalIN4cute5tupleIJiiiiEEENS1_10collective13CollectiveMmaINS1_37MainloopSm90TmaGmmaWarpSpecializedFP8ILi6ENS5_IJNS4_1CILi1EEESB_SB_EEENS1_32KernelTmaWarpSpecializedPingpongEEENS5_IJNSA_ILi64EEESF_NSA_ILi32EEEEEENS_12float_e4m3_tENS5_IJlSB_lEEESI_SJ_NS4_8TiledMMAINS4_8MMA_AtomIJNS4_4SM904GMMA30MMA_64x64x32_F32E4M3E4M3_SS_TNILNSN_7ScaleInE1ELSP_1EEEEEENS4_6LayoutISC_NS5_IJNSA_ILi0EEEST_ST_EEEEENS5_IJNS4_10UnderscoreESW_SW_EEEEENS4_13SM90_TMA_LOADENS4_14ComposedLayoutINS4_7SwizzleILi1ELi4ELi3EEENS4_18smem_ptr_flag_bitsILi8EEENSS_INS5_IJNSA_ILi8EEESG_EEENS5_IJSG_SB_EEEEEEEvNS4_8identityESZ_S19_vS1A_EENS_8epilogue10collective6detail29Sm90TmaWarpSpecializedAdapterINS1D_15DefaultEpilogueISI_SJ_SJ_NS1C_6thread17LinearCombinationISI_Li1EffLNS1H_9ScaleType4KindE0ELNS_15FloatRoundStyleE2ESI_EENS1_15EpilogueDefaultEEEEEvvEEEEvNT_6ParamsE:
[----:B------:R-:W-:Y:S01]  /*0000*/  LDC R1, c[0x0][0x28] ;  /* 0x00000a00ff017b82 */ /* 0x000fe20000000800 */
[----:B------:R-:W0:Y:S01]  /*0010*/  S2R R11, SR_TID.X ;  /* 0x00000000000b7919 */ /* 0x000e220000002100 */
[----:B------:R-:W-:Y:S01]  /*0020*/  ELECT P0, URZ, PT ;  /* 0x00000000003f782f */ /* 0x000fe20003800000 */
[----:B------:R-:W-:Y:S01]  /*0030*/  BSSY B0, `(.L_x_0) ;  /* 0x000000f000007945 */ /* 0x000fe20003800000 */
[--C-:B0-----:R-:W-:Y:S02]  /*0040*/  SHF.R.U32.HI R0, RZ, 0x5, R11.reuse ;  /* 0x00000005ff007819 */ /* 0x101fe4000001160b */
[----:B------:R-:W-:-:S03]  /*0050*/  SHF.R.U32.HI R4, RZ, 0x7, R11 ;  /* 0x00000007ff047819 */ /* 0x000fc6000001160b */
[----:B------:R-:W0:Y:S04]  /*0060*/  SHFL.IDX PT, R2, R0, RZ, 0x1f ;  /* 0x00001fff00027589 */ /* 0x000e2800000e0000 */
[----:B------:R1:W2:Y:S01]  /*0070*/  SHFL.IDX PT, R5, R4, RZ, 0x1f ;  /* 0x00001fff04057589 */ /* 0x0002a200000e0000 */
[----:B0-----:R-:W-:-:S13]  /*0080*/  ISETP.NE.OR P0, PT, R2, RZ, !P0 ;  /* 0x000000ff0200720c */ /* 0x001fda0004705670 */
[----:B-12---:R-:W-:Y:S05]  /*0090*/  @P0 BRA `(.L_x_1) ;  /* 0x0000000000200947 */ /* 0x006fea0003800000 */
[----:B------:R-:W-:Y:S02]  /*00a0*/  ULDC.64 UR4, c[0x0][0x198] ;  /* 0x0000660000047ab9 */ /* 0x000fe40000000a00 */
[----:B------:R-:W-:Y:S02]  /*00b0*/  UIADD3 UR6, UP0, UR4, 0xf0, URZ ;  /* 0x000000f004067890 */ /* 0x000fe4000ff1e03f */
[----:B------:R-:W-:Y:S02]  /*00c0*/  UIADD3 UR4, UP1, UR4, 0x1f0, URZ ;  /* 0x000001f004047890 */ /* 0x000fe4000ff3e03f */
[----:B------:R-:W-:Y:S02]  /*00d0*/  UIADD3.X UR7, URZ, UR5, URZ, UP0, !UPT ;  /* 0x000000053f077290 */ /* 0x000fe400087fe43f */
[----:B------:R-:W-:-:S07]  /*00e0*/  UIADD3.X UR5, URZ, UR5, URZ, UP1, !UPT ;  /* 0x000000053f057290 */ /* 0x000fce0008ffe43f */
[----:B------:R0:W-:Y:S02]  /*00f0*/  UTMACCTL.PF [UR6] ;  /* 0x00000000060079b9 */ /* 0x0001e40008040000 */
[----:B------:R0:W-:Y:S02]  /*0100*/  UTMACCTL.PF [UR4] ;  /* 0x00000000040079b9 */ /* 0x0001e40008040000 */
[----:B0-----:R-:W-:Y:S01]  /*0110*/  NOP ;  /* 0x0000000000007918 */ /* 0x001fe20000000000 */
.L_x_1:
[----:B------:R-:W-:Y:S05]  /*0120*/  BSYNC B0 ;  /* 0x0000000000007941 */ /* 0x000fea0003800000 */
.L_x_0:
[----:B------:R-:W0:Y:S02]  /*0130*/  SHFL.IDX PT, R3, R0, RZ, 0x1f ;  /* 0x00001fff00037589 */ /* 0x000e2400000e0000 */
[----:B0-----:R-:W-:-:S13]  /*0140*/  ISETP.NE.AND P0, PT, R3, RZ, PT ;  /* 0x000000ff0300720c */ /* 0x001fda0003f05270 */
[----:B------:R-:W-:Y:S05]  /*0150*/  @P0 BRA `(.L_x_2) ;  /* 0x0000000000680947 */ /* 0x000fea0003800000 */
[----:B------:R-:W0:Y:S01]  /*0160*/  S2UR UR8, SR_CgaCtaId ;  /* 0x00000000000879c3 */ /* 0x000e220000008800 */
[----:B------:R-:W-:Y:S01]  /*0170*/  UMOV UR4, 0x400 ;  /* 0x0000040000047882 */ /* 0x000fe20000000000 */
[----:B------:R-:W-:Y:S01]  /*0180*/  UMOV UR5, 0x1 ;  /* 0x0000000100057882 */ /* 0x000fe20000000000 */
[----:B------:R-:W-:Y:S01]  /*0190*/  UMOV UR6, 0x80 ;  /* 0x0000008000067882 */ /* 0x000fe20000000000 */
[----:B------:R-:W-:Y:S01]  /*01a0*/  ELECT P0, URZ, PT ;  /* 0x00000000003f782f */ /* 0x000fe20003800000 */
[----:B------:R-:W-:-:S04]  /*01b0*/  UIADD3 UR6, -UR6, 0x100000, URZ ;  /* 0x0010000006067890 */ /* 0x000fc8000fffe13f */
[----:B------:R-:W-:Y:S02]  /*01c0*/  USHF.L.U32 UR7, UR6, 0xb, URZ ;  /* 0x0000000b06077899 */ /* 0x000fe4000800063f */
[----:B------:R-:W-:Y:S02]  /*01d0*/  USHF.L.U32 UR6, UR6, 0x1, URZ ;  /* 0x0000000106067899 */ /* 0x000fe4000800063f */
[----:B0-----:R-:W-:Y:S02]  /*01e0*/  ULEA UR8, UR8, UR4, 0x18 ;  /* 0x0000000408087291 */ /* 0x001fe4000f8ec03f */
[----:B------:R-:W-:-:S04]  /*01f0*/  UIADD3 UR4, -UR5, 0x100000, URZ ;  /* 0x0010000005047890 */ /* 0x000fc8000fffe13f */
[----:B------:R-:W-:Y:S02]  /*0200*/  USHF.L.U32 UR5, UR4, 0xb, URZ ;  /* 0x0000000b04057899 */ /* 0x000fe4000800063f */
[----:B------:R-:W-:Y:S01]  /*0210*/  USHF.L.U32 UR4, UR4, 0x1, URZ ;  /* 0x0000000104047899 */ /* 0x000fe2000800063f */
[----:B------:R-:W0:Y:S11]  /*0220*/  FENCE.VIEW.ASYNC.S ;  /* 0x00000000000073c6 */ /* 0x000e360000000000 */
[----:B0-----:R0:W1:Y:S01]  /*0230*/  SYNCS.EXCH.64 URZ, [UR8], UR4 ;  /* 0x00000004083f75b2 */ /* 0x0010620008000100 */
[----:B------:R0:W2:Y:S01]  /*0240*/  SYNCS.EXCH.64 URZ, [UR8+0x30], UR6 ;  /* 0x00003006083f75b2 */ /* 0x0000a20008000100 */
[----:B------:R0:W3:Y:S01]  /*0250*/  SYNCS.EXCH.64 URZ, [UR8+0x8], UR4 ;  /* 0x00000804083f75b2 */ /* 0x0000e20008000100 */
[----:B------:R0:W4:Y:S01]  /*0260*/  SYNCS.EXCH.64 URZ, [UR8+0x38], UR6 ;  /* 0x00003806083f75b2 */ /* 0x0001220008000100 */
[----:B------:R0:W0:Y:S01]  /*0270*/  SYNCS.EXCH.64 URZ, [UR8+0x10], UR4 ;  /* 0x00001004083f75b2 */ /* 0x0000220008000100 */
[----:B------:R0:W0:Y:S01]  /*0280*/  SYNCS.EXCH.64 URZ, [UR8+0x40], UR6 ;  /* 0x00004006083f75b2 */ /* 0x0000220008000100 */
[----:B------:R0:W0:Y:S01]  /*0290*/  SYNCS.EXCH.64 URZ, [UR8+0x18], UR4 ;  /* 0x00001804083f75b2 */ /* 0x0000220008000100 */
[----:B------:R0:W0:Y:S01]  /*02a0*/  SYNCS.EXCH.64 URZ, [UR8+0x48], UR6 ;  /* 0x00004806083f75b2 */ /* 0x0000220008000100 */
[----:B------:R0:W0:Y:S01]  /*02b0*/  SYNCS.EXCH.64 URZ, [UR8+0x20], UR4 ;  /* 0x00002004083f75b2 */ /* 0x0000220008000100 */
[----:B------:R0:W0:Y:S01]  /*02c0*/  SYNCS.EXCH.64 URZ, [UR8+0x50], UR6 ;  /* 0x00005006083f75b2 */ /* 0x0000220008000100 */
[----:B------:R0:W0:Y:S01]  /*02d0*/  SYNCS.EXCH.64 URZ, [UR8+0x28], UR4 ;  /* 0x00002804083f75b2 */ /* 0x0000220008000100 */
[----:B------:R0:W0:Y:S01]  /*02e0*/  SYNCS.EXCH.64 URZ, [UR8+0x58], UR6 ;  /* 0x00005806083f75b2 */ /* 0x0000220008000100 */
[----:B------:R-:W-:Y:S01]  /*02f0*/  NOP ;  /* 0x0000000000007918 */ /* 0x000fe20000000000 */
.L_x_2:
[----:B------:R-:W5:Y:S01]  /*0300*/  SHFL.IDX PT, R6, R0, RZ, 0x1f ;  /* 0x00001fff00067589 */ /* 0x000f6200000e0000 */
[----:B------:R-:W-:Y:S01]  /*0310*/  ELECT P0, URZ, PT ;  /* 0x00000000003f782f */ /* 0x000fe20003800000 */
[----:B------:R-:W-:Y:S01]  /*0320*/  NOP ;  /* 0x0000000000007918 */ /* 0x000fe20000000000 */
[----:B------:R-:W-:Y:S01]  /*0330*/  ELECT P1, URZ, PT ;  /* 0x00000000003f782f */ /* 0x000fe20003820000 */
[----:B------:R1:W2:Y:S01]  /*0340*/  SHFL.IDX PT, R3, R0, RZ, 0x1f ;  /* 0x00001fff00037589 */ /* 0x0002a200000e0000 */
[----:B0-----:R-:W-:Y:S01]  /*0350*/  UMOV UR4, 0x20 ;  /* 0x0000002000047882 */ /* 0x001fe20000000000 */
[----:B------:R-:W-:Y:S01]  /*0360*/  UMOV UR11, 0x80 ;  /* 0x00000080000b7882 */ /* 0x000fe20000000000 */
[----:B------:R-:W-:Y:S01]  /*0370*/  NOP ;  /* 0x0000000000007918 */ /* 0x000fe20000000000 */
[----:B------:R-:W0:Y:S01]  /*0380*/  SHFL.IDX PT, R4, R4, RZ, 0x1f ;  /* 0x00001fff04047589 */ /* 0x000e2200000e0000 */
[C---:B------:R-:W-:Y:S01]  /*0390*/  VIADD R33, R5.reuse, 0xffffffff ;  /* 0xffffffff05217836 */ /* 0x040fe20000000000 */
[----:B------:R-:W-:Y:S01]  /*03a0*/  ULDC.64 UR20, c[0x0][0x208] ;  /* 0x0000820000147ab9 */ /* 0x000fe20000000a00 */
[----:B------:R-:W-:-:S02]  /*03b0*/  ISETP.NE.AND P2, PT, R5, RZ, PT ;  /* 0x000000ff0500720c */ /* 0x000fc40003f45270 */
[----:B-1----:R-:W-:Y:S02]  /*03c0*/  SHF.R.S32.HI R0, RZ, 0x1f, R11 ;  /* 0x0000001fff007819 */ /* 0x002fe4000001140b */
[----:B------:R-:W-:Y:S02]  /*03d0*/  ISETP.GE.U32.AND P3, PT, R33, 0x2, PT ;  /* 0x000000022100780c */ /* 0x000fe40003f66070 */
[----:B------:R-:W-:-:S04]  /*03e0*/  LEA.HI R0, R0, R11, RZ, 0x7 ;  /* 0x0000000b00007211 */ /* 0x000fc800078f38ff */
[----:B------:R-:W-:Y:S02]  /*03f0*/  LOP3.LUT R0, R0, 0xffffff80, RZ, 0xc0, !PT ;  /* 0xffffff8000007812 */ /* 0x000fe400078ec0ff */
[----:B-----5:R-:W-:-:S03]  /*0400*/  ISETP.NE.OR P0, PT, R6, RZ, !P0 ;  /* 0x000000ff0600720c */ /* 0x020fc60004705670 */
[----:B------:R-:W-:Y:S01]  /*0410*/  IMAD.IADD R10, R11, 0x1, -R0 ;  /* 0x000000010b0a7824 */ /* 0x000fe200078e0a00 */
[----:B--2---:R-:W-:Y:S02]  /*0420*/  ISETP.NE.OR P1, PT, R3, RZ, !P1 ;  /* 0x000000ff0300720c */ /* 0x004fe40004f25670 */
[----:B------:R-:W-:Y:S02]  /*0430*/  SHF.R.S32.HI R3, RZ, 0x1f, R2 ;  /* 0x0000001fff037819 */ /* 0x000fe40000011402 */
[----:B0-----:R-:W-:Y:S02]  /*0440*/  R2UR UR15, R4 ;  /* 0x00000000040f72ca */ /* 0x001fe400000e0000 */
[----:B------:R-:W-:-:S03]  /*0450*/  LEA.HI R3, R3, R2, RZ, 0x2 ;  /* 0x0000000203037211 */ /* 0x000fc600078f10ff */
[----:B------:R-:W-:Y:S01]  /*0460*/  VOTEU.ALL UP0, P0 ;  /* 0x00000000003f7886 */ /* 0x000fe20000000000 */
[----:B------:R-:W-:-:S03]  /*0470*/  LOP3.LUT R3, R3, 0xfffffffc, RZ, 0xc0, !PT ;  /* 0xfffffffc03037812 */ /* 0x000fc600078ec0ff */
[----:B------:R-:W-:Y:S01]  /*0480*/  VOTEU.ALL UP1, P1 ;  /* 0x00000000003f7886 */ /* 0x000fe20000820000 */
[----:B------:R-:W0:Y:S01]  /*0490*/  @!UP0 S2UR UR7, SR_CgaCtaId ;  /* 0x00000000000789c3 */ /* 0x000e220000008800 */
[----:B------:R-:W-:Y:S01]  /*04a0*/  @!UP0 UMOV UR6, 0x400 ;  /* 0x0000040000068882 */ /* 0x000fe20000000000 */
[----:B------:R-:W-:-:S04]  /*04b0*/  @!UP0 UIADD3 UR4, -UR4, 0x100000, URZ ;  /* 0x0010000004048890 */ /* 0x000fc8000fffe13f */
[----:B------:R-:W-:Y:S02]  /*04c0*/  @!UP0 USHF.L.U32 UR5, UR4, 0xb, URZ ;  /* 0x0000000b04058899 */ /* 0x000fe4000800063f */
[----:B------:R-:W-:Y:S01]  /*04d0*/  @!UP0 USHF.L.U32 UR4, UR4, 0x1, URZ ;  /* 0x0000000104048899 */ /* 0x000fe2000800063f */
[----:B------:R-:W-:Y:S01]  /*04e0*/  IMAD.IADD R20, R2, 0x1, -R3 ;  /* 0x0000000102147824 */ /* 0x000fe200078e0a03 */
[----:B------:R-:W-:Y:S01]  /*04f0*/  @!UP1 UMOV UR9, 0x400 ;  /* 0x0000040000099882 */ /* 0x000fe20000000000 */
[----:B------:R-:W-:Y:S01]  /*0500*/  VOTEU.ALL UP2, P1 ;  /* 0x00000000003f7886 */ /* 0x000fe20000840000 */
[----:B------:R-:W-:Y:S01]  /*0510*/  VOTEU.ALL UP3, P1 ;  /* 0x00000000003f7886 */ /* 0x000fe20000860000 */
[----:B------:R-:W-:Y:S01]  /*0520*/  VOTEU.ALL UP4, P1 ;  /* 0x00000000003f7886 */ /* 0x000fe20000880000 */
[----:B------:R-:W1:Y:S01]  /*0530*/  @!UP1 S2UR UR10, SR_CgaCtaId ;  /* 0x00000000000a99c3 */ /* 0x000e620000008800 */
[----:B------:R-:W-:Y:S01]  /*0540*/  VOTEU.ALL UP5, P1 ;  /* 0x00000000003f7886 */ /* 0x000fe200008a0000 */
[----:B0-----:R-:W-:-:S02]  /*0550*/  @!UP0 ULEA UR8, UR7, UR6, 0x18 ;  /* 0x0000000607088291 */ /* 0x001fc4000f8ec03f */
[----:B------:R-:W-:-:S04]  /*0560*/  @!UP1 UIADD3 UR6, -UR11, 0x100000, URZ ;  /* 0x001000000b069890 */ /* 0x000fc8000fffe13f */
[----:B------:R-:W-:Y:S02]  /*0570*/  @!UP1 USHF.L.U32 UR7, UR6, 0xb, URZ ;  /* 0x0000000b06079899 */ /* 0x000fe4000800063f */
[----:B------:R-:W-:Y:S01]  /*0580*/  @!UP1 USHF.L.U32 UR6, UR6, 0x1, URZ ;  /* 0x0000000106069899 */ /* 0x000fe2000800063f */
[----:B------:R-:W-:Y:S01]  /*0590*/  VOTEU.ALL UP0, P0 ;  /* 0x00000000003f7886 */ /* 0x000fe20000000000 */
[----:B-1----:R-:W-:Y:S01]  /*05a0*/  @!UP1 ULEA UR9, UR10, UR9, 0x18 ;  /* 0x000000090a099291 */ /* 0x002fe2000f8ec03f */
[----:B------:R-:W-:Y:S02]  /*05b0*/  VOTEU.ALL UP1, P0 ;  /* 0x00000000003f7886 */ /* 0x000fe40000020000 */
[----:B------:R-:W-:Y:S01]  /*05c0*/  ULDC.64 UR10, c[0x0][0x598] ;  /* 0x00016600000a7ab9 */ /* 0x000fe20000000a00 */
[----:B------:R-:W-:Y:S01]  /*05d0*/  ISETP.NE.AND P0, PT, R20, 0x3, PT ;  /* 0x000000031400780c */ /* 0x000fe20003f05270 */
[----:B------:R-:W0:Y:S02]  /*05e0*/  FENCE.VIEW.ASYNC.S ;  /* 0x00000000000073c6 */ /* 0x000e240000000000 */
[----:B0-----:R0:W3:Y:S01]  /*05f0*/  @!UP0 SYNCS.EXCH.64 URZ, [UR8+0x90], UR4 ;  /* 0x00009004083f85b2 */ /* 0x0010e20008000100 */
[----:B------:R-:W-:-:S02]  /*0600*/  ISETP.NE.U32.AND P1, PT, RZ, UR10, PT ;  /* 0x0000000aff007c0c */ /* 0x000fc4000bf25070 */
[----:B------:R-:W-:Y:S02]  /*0610*/  ISETP.EQ.OR P0, PT, R20, RZ, !P0 ;  /* 0x000000ff1400720c */ /* 0x000fe40004702670 */
[----:B------:R-:W-:Y:S02]  /*0620*/  ISETP.NE.AND.EX P1, PT, RZ, UR11, PT, P1 ;  /* 0x0000000bff007c0c */ /* 0x000fe4000bf25310 */
[----:B------:R-:W-:-:S04]  /*0630*/  ISETP.EQ.AND P0, PT, R5, RZ, P0 ;  /* 0x000000ff0500720c */ /* 0x000fc80000702270 */
[----:B------:R-:W-:-:S04]  /*0640*/  SEL R7, RZ, 0x1, !P0 ;  /* 0x00000001ff077807 */ /* 0x000fc80004000000 */
[----:B------:R-:W-:Y:S01]  /*0650*/  SEL R7, R7, 0x2, P3 ;  /* 0x0000000207077807 */ /* 0x000fe20001800000 */
[----:B------:R0:W3:Y:S01]  /*0660*/  @!UP1 SYNCS.EXCH.64 URZ, [UR8+0x98], UR4 ;  /* 0x00009804083f95b2 */ /* 0x0000e20008000100 */
[----:B------:R-:W-:Y:S01]  /*0670*/  NOP ;  /* 0x0000000000007918 */ /* 0x000fe20000000000 */
[----:B------:R0:W3:Y:S01]  /*0680*/  @!UP2 SYNCS.EXCH.64 URZ, [UR9+0x70], UR6 ;  /* 0x00007006093fa5b2 */ /* 0x0000e20008000100 */
[----:B------:R0:W3:Y:S01]  /*0690*/  @!UP3 SYNCS.EXCH.64 URZ, [UR9+0x78], UR6 ;  /* 0x00007806093fb5b2 */ /* 0x0000e20008000100 */
[----:B------:R0:W3:Y:S01]  /*06a0*/  @!UP4 SYNCS.EXCH.64 URZ, [UR9+0x80], UR6 ;  /* 0x00008006093fc5b2 */ /* 0x0000e20008000100 */
[----:B------:R0:W3:Y:S01]  /*06b0*/  @!UP5 SYNCS.EXCH.64 URZ, [UR9+0x88], UR6 ;  /* 0x00008806093fd5b2 */ /* 0x0000e20008000100 */
[----:B------:R-:W-:Y:S01]  /*06c0*/  NOP ;  /* 0x0000000000007918 */ /* 0x000fe20000000000 */
[----:B---34-:R-:W-:Y:S06]  /*06d0*/  BAR.SYNC.DEFER_BLOCKING 0x0 ;  /* 0x0000000000007b1d */ /* 0x018fec0000010000 */
[----:B0-----:R-:W-:Y:S05]  /*06e0*/  @!P1 BRA `(.L_x_3) ;  /* 0x00000000001c9947 */ /* 0x001fea0003800000 */
[----:B------:R-:W0:Y:S02]  /*06f0*/  LDC.64 R2, c[0x0][0x598] ;  /* 0x00016600ff027b82 */ /* 0x000e240000000a00 */
[----:B0-----:R-:W2:Y:S02]  /*0700*/  LDG.E.64 R2, desc[UR20][R2.64] ;  /* 0x0000001402027981 */ /* 0x001ea4000c1e1b00 */
[----:B--2---:R-:W-:-:S04]  /*0710*/  ISETP.NE.U32.AND P0, PT, R2, RZ, PT ;  /* 0x000000ff0200720c */ /* 0x004fc80003f05070 */
[----:B------:R-:W-:-:S13]  /*0720*/  ISETP.NE.AND.EX P0, PT, R3, RZ, PT, P0 ;  /* 0x000000ff0300720c */ /* 0x000fda0003f05300 */
[----:B------:R-:W-:Y:S05]  /*0730*/  @!P0 BRA `(.L_x_3) ;  /* 0x0000000000088947 */ /* 0x000fea0003800000 */
[----:B------:R2:W5:Y:S01]  /*0740*/  LD.E R12, desc[UR20][R2.64] ;  /* 0x00000014020c7980 */ /* 0x000562000c101900 */
[----:B------:R-:W-:Y:S05]  /*0750*/  BRA `(.L_x_4) ;  /* 0x0000000000207947 */ /* 0x000fea0003800000 */
.L_x_3:
[----:B------:R-:W-:Y:S02]  /*0760*/  ULDC.64 UR4, c[0x0][0x588] ;  /* 0x0001620000047ab9 */ /* 0x000fe40000000a00 */
[----:B------:R-:W-:-:S04]  /*0770*/  ISETP.NE.U32.AND P0, PT, RZ, UR4, PT ;  /* 0x00000004ff007c0c */ /* 0x000fc8000bf05070 */
[----:B------:R-:W-:-:S13]  /*0780*/  ISETP.NE.AND.EX P0, PT, RZ, UR5, PT, P0 ;  /* 0x00000005ff007c0c */ /* 0x000fda000bf05300 */
[----:B------:R-:W-:Y:S05]  /*0790*/  @!P0 BRA `(.L_x_5) ;  /* 0x00000000000c8947 */ /* 0x000fea0003800000 */
[----:B------:R-:W0:Y:S02]  /*07a0*/  LDC.64 R12, c[0x0][0x588] ;  /* 0x00016200ff0c7b82 */ /* 0x000e240000000a00 */
[----:B0-----:R1:W5:Y:S01]  /*07b0*/  LDG.E R12, desc[UR20][R12.64] ;  /* 0x000000140c0c7981 */ /* 0x001362000c1e1900 */
[----:B------:R-:W-:Y:S05]  /*07c0*/  BRA `(.L_x_4) ;  /* 0x0000000000047947 */ /* 0x000fea0003800000 */
.L_x_5:
[----:B------:R-:W0:Y:S02]  /*07d0*/  LDC R12, c[0x0][0x580] ;  /* 0x00016000ff0c7b82 */ /* 0x000e240000000800 */
.L_x_4:
[----:B------:R-:W-:Y:S02]  /*07e0*/  ULDC.64 UR4, c[0x0][0x5a0] ;  /* 0x0001680000047ab9 */ /* 0x000fe40000000a00 */
[----:B------:R-:W-:-:S04]  /*07f0*/  ISETP.NE.U32.AND P0, PT, RZ, UR4, PT ;  /* 0x00000004ff007c0c */ /* 0x000fc8000bf05070 */
[----:B------:R-:W-:-:S13]  /*0800*/  ISETP.NE.AND.EX P0, PT, RZ, UR5, PT, P0 ;  /* 0x00000005ff007c0c */ /* 0x000fda000bf05300 */
[----:B------:R-:W-:Y:S05]  /*0810*/  @!P0 BRA `(.L_x_6) ;  /* 0x00000000001c8947 */ /* 0x000fea0003800000 */
[----:B--2---:R-:W2:Y:S02]  /*0820*/  LDC.64 R2, c[0x0][0x5a0] ;  /* 0x00016800ff027b82 */ /* 0x004ea40000000a00 */
[----:B--2---:R-:W2:Y:S02]  /*0830*/  LDG.E.64 R2, desc[UR20][R2.64] ;  /* 0x0000001402027981 */ /* 0x004ea4000c1e1b00 */
[----:B--2---:R-:W-:-:S04]  /*0840*/  ISETP.NE.U32.AND P0, PT, R2, RZ, PT ;  /* 0x000000ff0200720c */ /* 0x004fc80003f05070 */
[----:B------:R-:W-:-:S13]  /*0850*/  ISETP.NE.AND.EX P0, PT, R3, RZ, PT, P0 ;  /* 0x000000ff0300720c */ /* 0x000fda0003f05300 */
[----:B------:R-:W-:Y:S05]  /*0860*/  @!P0 BRA `(.L_x_6) ;  /* 0x0000000000088947 */ /* 0x000fea0003800000 */
[----:B-1----:R4:W5:Y:S01]  /*0870*/  LD.E R13, desc[UR20][R2.64] ;  /* 0x00000014020d7980 */ /* 0x002962000c101900 */
[----:B------:R-:W-:Y:S05]  /*0880*/  BRA `(.L_x_7) ;  /* 0x0000000000207947 */ /* 0x000fea0003800000 */
.L_x_6:
[----:B------:R-:W-:Y:S02]  /*0890*/  ULDC.64 UR4, c[0x0][0x590] ;  /* 0x0001640000047ab9 */ /* 0x000fe40000000a00 */
[----:B------:R-:W-:-:S04]  /*08a0*/  ISETP.NE.U32.AND P0, PT, RZ, UR4, PT ;  /* 0x00000004ff007c0c */ /* 0x000fc8000bf05070 */
[----:B------:R-:W-:-:S13]  /*08b0*/  ISETP.NE.AND.EX P0, PT, RZ, UR5, PT, P0 ;  /* 0x00000005ff007c0c */ /* 0x000fda000bf05300 */
[----:B------:R-:W-:Y:S05]  /*08c0*/  @!P0 BRA `(.L_x_8) ;  /* 0x00000000000c8947 */ /* 0x000fea0003800000 */
[----:B--2---:R-:W1:Y:S02]  /*08d0*/  LDC.64 R2, c[0x0][0x590] ;  /* 0x00016400ff027b82 */ /* 0x004e640000000a00 */
[----:B-1----:R3:W5:Y:S01]  /*08e0*/  LDG.E R13, desc[UR20][R2.64] ;  /* 0x00000014020d7981 */ /* 0x002762000c1e1900 */
[----:B------:R-:W-:Y:S05]  /*08f0*/  BRA `(.L_x_7) ;  /* 0x0000000000047947 */ /* 0x000fea0003800000 */
.L_x_8:
[----:B-1----:R-:W1:Y:S02]  /*0900*/  LDC R13, c[0x0][0x584] ;  /* 0x00016100ff0d7b82 */ /* 0x002e640000000800 */
.L_x_7:
[----:B------:R-:W0:Y:S01]  /*0910*/  LDC R0, c[0x0][0x65c] ;  /* 0x00019700ff007b82 */ /* 0x000e220000000800 */
[----:B------:R-:W2:Y:S01]  /*0920*/  S2R R21, SR_CTAID.Y ;  /* 0x0000000000157919 */ /* 0x000ea20000002600 */
[----:B------:R-:W-:Y:S01]  /*0930*/  ULDC UR8, c[0x0][0x28c] ;  /* 0x0000a30000087ab9 */ /* 0x000fe20000000800 */
[----:B------:R-:W-:Y:S01]  /*0940*/  ISETP.NE.AND P0, PT, R5, 0x2, PT ;  /* 0x000000020500780c */ /* 0x000fe20003f05270 */
[----:B------:R-:W-:Y:S01]  /*0950*/  UIADD3 UR8, UR8, 0x1f, URZ ;  /* 0x0000001f08087890 */ /* 0x000fe2000fffe03f */
[----:B------:R-:W1:Y:S01]  /*0960*/  S2R R14, SR_CTAID.X ;  /* 0x00000000000e7919 */ /* 0x000e620000002500 */
[----:B------:R-:W-:Y:S01]  /*0970*/  UMOV UR5, URZ ;  /* 0x0000003f00057c82 */ /* 0x000fe20008000000 */
[----:B------:R-:W-:Y:S01]  /*0980*/  UMOV UR4, URZ ;  /* 0x0000003f00047c82 */ /* 0x000fe20008000000 */
[----:B------:R-:W-:-:S04]  /*0990*/  USHF.R.S32.HI UR9, URZ, 0x1f, UR8 ;  /* 0x0000001f3f097899 */ /* 0x000fc80008011408 */
[----:B------:R-:W-:-:S04]  /*09a0*/  ULEA.HI UR9, UR9, UR8, URZ, 0x5 ;  /* 0x0000000809097291 */ /* 0x000fc8000f8f283f */
[----:B------:R-:W-:Y:S01]  /*09b0*/  USHF.R.S32.HI UR13, URZ, 0x5, UR9 ;  /* 0x000000053f0d7899 */ /* 0x000fe20008011409 */
[----:B0-----:R-:W-:-:S13]  /*09c0*/  ISETP.NE.AND P4, PT, R0, 0x1, PT ;  /* 0x000000010000780c */ /* 0x001fda0003f85270 */
[----:B------:R-:W1:Y:S01]  /*09d0*/  @P4 LDC R15, c[0x0][0x10] ;  /* 0x00000400ff0f4b82 */ /* 0x000e620000000800 */
[----:B--234-:R-:W-:Y:S02]  /*09e0*/  @P4 IMAD.MOV.U32 R2, RZ, RZ, R21 ;  /* 0x000000ffff024224 */ /* 0x01cfe400078e0015 */
[----:B------:R-:W-:Y:S02]  /*09f0*/  @P4 IMAD.MOV.U32 R3, RZ, RZ, RZ ;  /* 0x000000ffff034224 */ /* 0x000fe400078e00ff */
[----:B------:R-:W-:-:S03]  /*0a00*/  @P4 IMAD.MOV.U32 R5, RZ, RZ, RZ ;  /* 0x000000ffff054224 */ /* 0x000fc600078e00ff */
[----:B------:R-:W0:Y:S01]  /*0a10*/  @!P4 LDC R9, c[0x0][0xc] ;  /* 0x00000300ff09cb82 */ /* 0x000e220000000800 */
[----:B------:R-:W-:Y:S01]  /*0a20*/  ULDC UR6, c[0x0][0xc] ;  /* 0x0000030000067ab9 */ /* 0x000fe20000000800 */
[----:B------:R-:W-:Y:S02]  /*0a30*/  ULDC UR7, c[0x0][0x10] ;  /* 0x0000040000077ab9 */ /* 0x000fe40000000800 */
[----:B------:R-:W-:-:S04]  /*0a40*/  UIMAD.WIDE.U32 UR6, UR6, UR7, URZ ;  /* 0x00000007060672a5 */ /* 0x000fc8000f8e003f */
[----:B------:R-:W2:Y:S01]  /*0a50*/  LDC R8, c[0x0][0x14] ;  /* 0x00000500ff087b82 */ /* 0x000ea20000000800 */
[----:B-1----:R-:W-:-:S04]  /*0a60*/  @P4 IMAD.WIDE.U32 R2, R14, R15, R2 ;  /* 0x0000000f0e024225 */ /* 0x002fc800078e0002 */
[----:B------:R-:W-:Y:S02]  /*0a70*/  IMAD.MOV.U32 R15, RZ, RZ, RZ ;  /* 0x000000ffff0f7224 */ /* 0x000fe400078e00ff */
[----:B------:R-:W-:Y:S02]  /*0a80*/  @P4 IMAD.IADD R3, R3, 0x1, R5 ;  /* 0x0000000103034824 */ /* 0x000fe400078e0205 */
[----:B0-----:R-:W-:-:S04]  /*0a90*/  @!P4 IMAD.WIDE.U32 R4, R9, R21, R14 ;  /* 0x000000150904c225 */ /* 0x001fc800078e000e */
[----:B------:R-:W-:Y:S02]  /*0aa0*/  @!P4 IMAD.MOV.U32 R2, RZ, RZ, R4 ;  /* 0x000000ffff02c224 */ /* 0x000fe400078e0004 */
[----:B------:R-:W-:Y:S02]  /*0ab0*/  @!P4 IMAD.MOV.U32 R3, RZ, RZ, R5 ;  /* 0x000000ffff03c224 */ /* 0x000fe400078e0005 */
[C---:B--2---:R-:W-:Y:S02]  /*0ac0*/  IMAD R17, R8.reuse, UR7, RZ ;  /* 0x0000000708117c24 */ /* 0x044fe4000f8e02ff */
[----:B------:R-:W-:Y:S01]  /*0ad0*/  IMAD.WIDE.U32 R8, R8, UR6, RZ ;  /* 0x0000000608087c25 */ /* 0x000fe2000f8e00ff */
[----:B------:R-:W-:-:S03]  /*0ae0*/  ULDC.64 UR6, c[0x0][0x650] ;  /* 0x0001940000067ab9 */ /* 0x000fc60000000a00 */
[----:B------:R-:W-:Y:S01]  /*0af0*/  IMAD.IADD R0, R9, 0x1, R17 ;  /* 0x0000000109007824 */ /* 0x000fe200078e0211 */
[----:B------:R-:W-:Y:S06]  /*0b00*/  @P0 BRA `(.L_x_9) ;  /* 0x0000000000200947 */ /* 0x000fec0003800000 */
[----:B------:R-:W-:Y:S01]  /*0b10*/  UISETP.GE.U32.AND UP0, UPT, UR13, 0x6, UPT ;  /* 0x000000060d00788c */ /* 0x000fe2000bf06070 */
[----:B------:R-:W-:Y:S01]  /*0b20*/  IADD3 R2, P0, R2, R8, RZ ;  /* 0x0000000802027210 */ /* 0x000fe20007f1e0ff */
[----:B------:R-:W-:-:S04]  /*0b30*/  UIMAD.WIDE.U32 UR4, UR13, -0x55555555, URZ ;  /* 0xaaaaaaab0d0478a5 */ /* 0x000fc8000f8e003f */
[----:B------:R-:W-:Y:S01]  /*0b40*/  USHF.R.U32.HI UR5, URZ, 0x2, UR5 ;  /* 0x000000023f057899 */ /* 0x000fe20008011605 */
[----:B------:R-:W-:Y:S02]  /*0b50*/  IMAD.X R3, R0, 0x1, R3, P0 ;  /* 0x0000000100037824 */ /* 0x000fe400000e0603 */
[----:B------:R-:W-:Y:S02]  /*0b60*/  UMOV UR4, URZ ;  /* 0x0000003f00047c82 */ /* 0x000fe40008000000 */
[----:B------:R-:W-:Y:S02]  /*0b70*/  @UP0 ULOP3.LUT UR4, UR5, 0x1, URZ, 0xc0, !UPT ;  /* 0x0000000105040892 */ /* 0x000fe4000f8ec03f */
[----:B------:R-:W-:-:S12]  /*0b80*/  UIMAD UR5, UR5, -0x6, UR13 ;  /* 0xfffffffa050578a4 */ /* 0x000fd8000f8e020d */
.L_x_9:
[----:B------:R-:W-:Y:S01]  /*0b90*/  ISETP.GE.U32.AND P0, PT, R2, UR6, PT ;  /* 0x0000000602007c0c */ /* 0x000fe2000bf06070 */
[----:B------:R-:W-:Y:S01]  /*0ba0*/  IMAD.MOV.U32 R6, RZ, RZ, -0x1 ;  /* 0xffffffffff067424 */ /* 0x000fe200078e00ff */
[----:B------:R-:W-:Y:S01]  /*0bb0*/  PRMT R16, RZ, 0x7610, R16 ;  /* 0x00007610ff107816 */ /* 0x000fe20000000010 */
[----:B------:R-:W-:Y:S01]  /*0bc0*/  IMAD.MOV.U32 R4, RZ, RZ, -0x1 ;  /* 0xffffffffff047424 */ /* 0x000fe200078e00ff */
[----:B------:R-:W-:Y:S01]  /*0bd0*/  ISETP.GE.U32.AND.EX P0, PT, R3, UR7, PT, P0 ;  /* 0x0000000703007c0c */ /* 0x000fe2000bf06100 */
[----:B------:R-:W-:-:S12]  /*0be0*/  IMAD.MOV.U32 R5, RZ, RZ, -0x1 ;  /* 0xffffffffff057424 */ /* 0x000fd800078e00ff */
[----:B------:R-:W-:Y:S05]  /*0bf0*/  @P0 BRA `(.L_x_10) ;  /* 0x00000004005c0947 */ /* 0x000fea0003800000 */
[----:B------:R-:W0:Y:S01]  /*0c00*/  LDC.64 R24, c[0x0][0x628] ;  /* 0x00018a00ff187b82 */ /* 0x000e220000000a00 */
[----:B------:R-:W-:Y:S02]  /*0c10*/  IMAD.MOV.U32 R4, RZ, RZ, R2 ;  /* 0x000000ffff047224 */ /* 0x000fe400078e0002 */
[----:B------:R-:W-:-:S05]  /*0c20*/  IMAD.MOV.U32 R5, RZ, RZ, R3 ;  /* 0x000000ffff057224 */ /* 0x000fca00078e0003 */
[----:B------:R-:W1:Y:S08]  /*0c30*/  LDC R6, c[0x0][0x630] ;  /* 0x00018c00ff067b82 */ /* 0x000e700000000800 */
[----:B------:R-:W2:Y:S01]  /*0c40*/  LDC.64 R26, c[0x0][0x620] ;  /* 0x00018800ff1a7b82 */ /* 0x000ea20000000a00 */
[----:B0-----:R-:W-:-:S04]  /*0c50*/  ISETP.NE.U32.AND P0, PT, R24, RZ, PT ;  /* 0x000000ff1800720c */ /* 0x001fc80003f05070 */
[----:B------:R-:W-:-:S13]  /*0c60*/  ISETP.NE.AND.EX P0, PT, R25, RZ, PT, P0 ;  /* 0x000000ff1900720c */ /* 0x000fda0003f05300 */
[----:B-12---:R-:W-:Y:S05]  /*0c70*/  @!P0 BRA `(.L_x_11) ;  /* 0x0000000000288947 */ /* 0x006fea0003800000 */
[----:B------:R-:W0:Y:S02]  /*0c80*/  LDC R19, c[0x0][0x634] ;  /* 0x00018d00ff137b82 */ /* 0x000e240000000800 */
[----:B0-----:R-:W-:-:S05]  /*0c90*/  IADD3 R19, P0, R2, R19, RZ ;  /* 0x0000001302137210 */ /* 0x001fca0007f1e0ff */
[----:B------:R-:W-:-:S04]  /*0ca0*/  IMAD.X R23, RZ, RZ, R3, P0 ;  /* 0x000000ffff177224 */ /* 0x000fc800000e0603 */
[----:B------:R-:W-:-:S04]  /*0cb0*/  IMAD.WIDE.U32 R4, R23, R24, RZ ;  /* 0x0000001817047225 */ /* 0x000fc800078e00ff */
[----:B------:R-:W-:-:S04]  /*0cc0*/  IMAD.WIDE.U32 R16, P0, R19, R25, R4 ;  /* 0x0000001913107225 */ /* 0x000fc80007800004 */
[----:B------:R-:W-:-:S04]  /*0cd0*/  IMAD.WIDE.U32 R4, R19, R24, RZ ;  /* 0x0000001813047225 */ /* 0x000fc800078e00ff */
[----:B------:R-:W-:Y:S01]  /*0ce0*/  IMAD.X R19, RZ, RZ, RZ, P0 ;  /* 0x000000ffff137224 */ /* 0x000fe200000e06ff */
[----:B------:R-:W-:Y:S01]  /*0cf0*/  IADD3 RZ, P0, R5, R16, RZ ;  /* 0x0000001005ff7210 */ /* 0x000fe20007f1e0ff */
[----:B------:R-:W-:-:S04]  /*0d00*/  IMAD.MOV.U32 R18, RZ, RZ, R17 ;  /* 0x000000ffff127224 */ /* 0x000fc800078e0011 */
[----:B------:R-:W-:-:S08]  /*0d10*/  IMAD.WIDE.U32.X R4, R23, R25, R18, P0 ;  /* 0x0000001917047225 */ /* 0x000fd000000e0412 */
.L_x_11:
[--C-:B------:R-:W-:Y:S01]  /*0d20*/  SHF.R.U64 R32, R4, R6, R5.reuse ;  /* 0x0000000604207219 */ /* 0x100fe20000001205 */
[----:B------:R-:W0:Y:S01]  /*0d30*/  LDC.64 R28, c[0x0][0x640] ;  /* 0x00019000ff1c7b82 */ /* 0x000e220000000a00 */
[----:B------:R-:W-:Y:S01]  /*0d40*/  I2FP.F32.U32 R4, R14 ;  /* 0x0000000e00047245 */ /* 0x000fe20000201000 */
[----:B------:R-:W-:Y:S01]  /*0d50*/  ULDC UR6, c[0x0][0x150] ;  /* 0x0000540000067ab9 */ /* 0x000fe20000000800 */
[----:B------:R-:W-:Y:S02]  /*0d60*/  SHF.R.U32.HI R5, RZ, R6, R5 ;  /* 0x00000006ff057219 */ /* 0x000fe40000011605 */
[----:B------:R-:W-:Y:S01]  /*0d70*/  IADD3 R17, P0, RZ, -R32, RZ ;  /* 0x80000020ff117210 */ /* 0x000fe20007f1e0ff */
[----:B------:R-:W-:Y:S01]  /*0d80*/  FMUL R6, R4, UR6 ;  /* 0x0000000604067c20 */ /* 0x000fe20008400000 */
[----:B------:R-:W-:Y:S01]  /*0d90*/  ULDC UR6, c[0x0][0x154] ;  /* 0x0000550000067ab9 */ /* 0x000fe20000000800 */
[----:B------:R-:W1:Y:S02]  /*0da0*/  LDC R18, c[0x0][0x618] ;  /* 0x00018600ff127b82 */ /* 0x000e640000000800 */
[----:B------:R-:W-:-:S02]  /*0db0*/  IMAD.X R19, RZ, RZ, ~R5, P0 ;  /* 0x000000ffff137224 */ /* 0x000fc400000e0e05 */
[----:B------:R-:W2:Y:S01]  /*0dc0*/  F2I.U32.TRUNC.NTZ R6, R6 ;  /* 0x0000000600067305 */ /* 0x000ea2000020f000 */
[----:B------:R-:W-:-:S03]  /*0dd0*/  IMAD.WIDE.U32 R4, R17, R26, R2 ;  /* 0x0000001a11047225 */ /* 0x000fc600078e0002 */
[----:B------:R-:W3:Y:S01]  /*0de0*/  LDC R15, c[0x0][0x144] ;  /* 0x00005100ff0f7b82 */ /* 0x000ee20000000800 */
[----:B------:R-:W-:-:S04]  /*0df0*/  IMAD R16, R19, R26, RZ ;  /* 0x0000001a13107224 */ /* 0x000fc800078e02ff */
[----:B------:R-:W-:-:S03]  /*0e00*/  IMAD R17, R17, R27, R16 ;  /* 0x0000001b11117224 */ /* 0x000fc600078e0210 */
[----:B------:R-:W4:Y:S01]  /*0e10*/  LDC R22, c[0x0][0x608] ;  /* 0x00018200ff167b82 */ /* 0x000f220000000800 */
[----:B------:R-:W-:Y:S01]  /*0e20*/  IMAD.IADD R17, R5, 0x1, R17 ;  /* 0x0000000105117824 */ /* 0x000fe200078e0211 */
[----:B0-----:R-:W-:Y:S01]  /*0e30*/  ISETP.NE.U32.AND P0, PT, R28, RZ, PT ;  /* 0x000000ff1c00720c */ /* 0x001fe20003f05070 */
[----:B--2---:R-:W-:-:S03]  /*0e40*/  IMAD.MOV R5, RZ, RZ, -R6 ;  /* 0x000000ffff057224 */ /* 0x004fc600078e0a06 */
[----:B------:R-:W-:Y:S02]  /*0e50*/  ISETP.NE.AND.EX P0, PT, R29, RZ, PT, P0 ;  /* 0x000000ff1d00720c */ /* 0x000fe40003f05300 */
[----:B------:R-:W0:Y:S01]  /*0e60*/  LDC R19, c[0x0][0x658] ;  /* 0x00019600ff137b82 */ /* 0x000e220000000800 */
[-CC-:B-1----:R-:W-:Y:S02]  /*0e70*/  SHF.R.U64 R26, R4, R18.reuse, R17.reuse ;  /* 0x00000012041a7219 */ /* 0x182fe40000001211 */
[----:B------:R-:W-:Y:S02]  /*0e80*/  I2FP.F32.U32 R4, R21 ;  /* 0x0000001500047245 */ /* 0x000fe40000201000 */
[----:B------:R-:W-:Y:S01]  /*0e90*/  SHF.R.U32.HI R17, RZ, R18, R17 ;  /* 0x00000012ff117219 */ /* 0x000fe20000011611 */
[----:B------:R-:W-:Y:S02]  /*0ea0*/  IMAD.MOV.U32 R18, RZ, RZ, 0x1 ;  /* 0x00000001ff127424 */ /* 0x000fe400078e00ff */
[----:B------:R-:W1:Y:S01]  /*0eb0*/  LDC R24, c[0x0][0x148] ;  /* 0x00005200ff187b82 */ /* 0x000e620000000800 */
[----:B---3--:R-:W-:-:S02]  /*0ec0*/  IMAD R6, R15, R5, R14 ;  /* 0x000000050f067224 */ /* 0x008fc400078e020e */
[----:B------:R-:W-:Y:S01]  /*0ed0*/  FMUL R5, R4, UR6 ;  /* 0x0000000604057c20 */ /* 0x000fe20008400000 */
[----:B------:R-:W-:-:S04]  /*0ee0*/  IMAD.MOV.U32 R4, RZ, RZ, -0x1 ;  /* 0xffffffffff047424 */ /* 0x000fc800078e00ff */
[----:B------:R-:W2:Y:S01]  /*0ef0*/  LDC R25, c[0x0][0x600] ;  /* 0x00018000ff197b82 */ /* 0x000ea20000000800 */
[-CC-:B----4-:R-:W-:Y:S02]  /*0f00*/  SHF.R.U64 R34, R26, R22.reuse, R17.reuse ;  /* 0x000000161a227219 */ /* 0x190fe40000001211 */
[----:B------:R-:W-:Y:S02]  /*0f10*/  SHF.R.U32.HI R14, RZ, R22, R17 ;  /* 0x00000016ff0e7219 */ /* 0x000fe40000011611 */
[----:B------:R3:W4:Y:S03]  /*0f20*/  F2I.U32.TRUNC.NTZ R22, R5 ;  /* 0x0000000500167305 */ /* 0x000726000020f000 */
[----:B------:R-:W1:Y:S01]  /*0f30*/  LDC R27, c[0x0][0x648] ;  /* 0x00019200ff1b7b82 */ /* 0x000e620000000800 */
[-C--:B0-----:R-:W-:Y:S02]  /*0f40*/  SHF.R.U64 R36, R34, R19.reuse, R14 ;  /* 0x0000001322247219 */ /* 0x081fe4000000120e */
[----:B------:R-:W-:-:S02]  /*0f50*/  SHF.L.U32 R4, R4, R19, RZ ;  /* 0x0000001304047219 */ /* 0x000fc400000006ff */
[-C--:B------:R-:W-:Y:S02]  /*0f60*/  SHF.R.U32.HI R14, RZ, R19.reuse, R14 ;  /* 0x00000013ff0e7219 */ /* 0x080fe4000001160e */
[----:B------:R-:W-:Y:S01]  /*0f70*/  SHF.L.U32 R18, R18, R19, RZ ;  /* 0x0000001312127219 */ /* 0x000fe200000006ff */
[----:B------:R-:W0:Y:S01]  /*0f80*/  LDC R31, c[0x0][0x638] ;  /* 0x00018e00ff1f7b82 */ /* 0x000e220000000800 */
[----:B------:R-:W-:Y:S01]  /*0f90*/  LOP3.LUT R19, RZ, R4, RZ, 0x33, !PT ;  /* 0x00000004ff137212 */ /* 0x000fe200078e33ff */
[----:B------:R-:W-:Y:S02]  /*0fa0*/  IMAD.MOV.U32 R4, RZ, RZ, R36 ;  /* 0x000000ffff047224 */ /* 0x000fe400078e0024 */
[----:B---3--:R-:W-:-:S04]  /*0fb0*/  IMAD.MOV.U32 R5, RZ, RZ, R14 ;  /* 0x000000ffff057224 */ /* 0x008fc800078e000e */
[----:B------:R-:W3:Y:S01]  /*0fc0*/  LDC R30, c[0x0][0x610] ;  /* 0x00018400ff1e7b82 */ /* 0x000ee20000000800 */
[----:B----4-:R-:W-:Y:S05]  /*0fd0*/  @!P0 BRA `(.L_x_12) ;  /* 0x0000000000288947 */ /* 0x010fea0003800000 */
[----:B------:R-:W4:Y:S02]  /*0fe0*/  LDC R17, c[0x0][0x64c] ;  /* 0x00019300ff117b82 */ /* 0x000f240000000800 */
[----:B----4-:R-:W-:-:S05]  /*0ff0*/  IADD3 R17, P0, R36, R17, RZ ;  /* 0x0000001124117210 */ /* 0x010fca0007f1e0ff */
        /* <DEDUP_REMOVED lines=8> */
.L_x_12:
[----:B-1----:R-:W-:Y:S01]  /*1080*/  SHF.R.U64 R4, R4, R27, R5 ;  /* 0x0000001b04047219 */ /* 0x002fe20000001205 */
[----:B--2---:R-:W-:Y:S01]  /*1090*/  VIADD R5, R25, 0xffffffff ;  /* 0xffffffff19057836 */ /* 0x004fe20000000000 */
[----:B------:R-:W-:Y:S01]  /*10a0*/  LOP3.LUT R19, R34, R19, RZ, 0xc0, !PT ;  /* 0x0000001322137212 */ /* 0x000fe200078ec0ff */
[----:B------:R-:W-:Y:S02]  /*10b0*/  IMAD.MOV R22, RZ, RZ, -R22 ;  /* 0x000000ffff167224 */ /* 0x000fe400078e0a16 */
[----:B------:R-:W-:Y:S01]  /*10c0*/  IMAD.MOV R14, RZ, RZ, -R4 ;  /* 0x000000ffff0e7224 */ /* 0x000fe200078e0a04 */
[----:B------:R-:W-:Y:S01]  /*10d0*/  LOP3.LUT R5, R26, R5, RZ, 0xc0, !PT ;  /* 0x000000051a057212 */ /* 0x000fe200078ec0ff */
[----:B------:R-:W-:Y:S02]  /*10e0*/  IMAD R19, R18, R4, R19 ;  /* 0x0000000412137224 */ /* 0x000fe400078e0213 */
[----:B------:R-:W-:Y:S02]  /*10f0*/  @P4 IMAD R6, R24, R22, R21 ;  /* 0x0000001618064224 */ /* 0x000fe400078e0215 */
[----:B0-----:R-:W-:-:S02]  /*1100*/  IMAD R4, R14, R31, R36 ;  /* 0x0000001f0e047224 */ /* 0x001fc400078e0224 */
[----:B---3--:R-:W-:Y:S02]  /*1110*/  IMAD R6, R19, R30, R6 ;  /* 0x0000001e13067224 */ /* 0x008fe400078e0206 */
[----:B------:R-:W-:Y:S02]  /*1120*/  IMAD R5, R4, R25, R5 ;  /* 0x0000001904057224 */ /* 0x000fe400078e0205 */
[----:B------:R-:W-:-:S03]  /*1130*/  IMAD.MOV.U32 R16, RZ, RZ, 0x1 ;  /* 0x00000001ff107424 */ /* 0x000fc600078e00ff */
[----:B------:R-:W-:Y:S02]  /*1140*/  SEL R4, R5, R6, !P4 ;  /* 0x0000000605047207 */ /* 0x000fe40006000000 */
[----:B------:R-:W-:Y:S01]  /*1150*/  SEL R6, R6, R5, !P4 ;  /* 0x0000000506067207 */ /* 0x000fe20006000000 */
[----:B------:R-:W-:-:S07]  /*1160*/  IMAD.MOV.U32 R5, RZ, RZ, R32 ;  /* 0x000000ffff057224 */ /* 0x000fce00078e0020 */
.L_x_10:
[----:B------:R-:W-:Y:S05]  /*1170*/  @!P2 BRA `(.L_x_13) ;  /* 0x0000004000b8a947 */ /* 0x000fea0003800000 */
[----:B------:R-:W-:-:S13]  /*1180*/  ISETP.GT.U32.AND P0, PT, R33, 0x1, PT ;  /* 0x000000012100780c */ /* 0x000fda0003f04070 */
[----:B------:R-:W-:Y:S05]  /*1190*/  @P0 EXIT ;  /* 0x000000000000094d */ /* 0x000fea0003800000 */
.L_x_14:
[----:B------:R-:W-:-:S08]  /*11a0*/  NOP ;  /* 0x0000000000007918 */ /* 0x000fd00000000000 */
[----:B------:R-:W0:Y:S02]  /*11b0*/  USETMAXREG.TRY_ALLOC.CTAPOOL UP0, 0xe8 ;  /* 0x000000e8000079c8 */ /* 0x000e240008000600 */
[----:B0-----:R-:W-:-:S13]  /*11c0*/  PLOP3.LUT P0, PT, PT, PT, UP0, 0x80, 0x0 ;  /* 0x000000000000781c */ /* 0x001fda0003f0f008 */
[----:B------:R-:W-:Y:S05]  /*11d0*/  @!P0 BRA `(.L_x_14) ;  /* 0xfffffffc00f08947 */ /* 0x000fea000383ffff */
[----:B------:R-:W-:-:S13]  /*11e0*/  LOP3.LUT P0, RZ, R16, 0xff, RZ, 0xc0, !PT ;  /* 0x000000ff10ff7812 */ /* 0x000fda000780c0ff */
[----:B------:R-:W-:Y:S05]  /*11f0*/  @!P0 EXIT ;  /* 0x000000000000894d */ /* 0x000fea0003800000 */
[----:B------:R-:W0:Y:S01]  /*1200*/  S2UR UR6, SR_CgaCtaId ;  /* 0x00000000000679c3 */ /* 0x000e220000008800 */
[----:B------:R-:W-:Y:S01]  /*1210*/  SHF.R.S32.HI R11, RZ, 0x1f, R10 ;  /* 0x0000001fff0b7819 */ /* 0x000fe2000001140a */
[----:B------:R-:W-:Y:S01]  /*1220*/  UIADD3 UR7, UR15, -0x1, URZ ;  /* 0xffffffff0f077890 */ /* 0x000fe2000fffe03f */
[----:B------:R-:W-:Y:S01]  /*1230*/  LOP3.LUT R86, R7, 0x1, RZ, 0xfc, !PT ;  /* 0x0000000107567812 */ /* 0x000fe200078efcff */
[----:B------:R-:W-:Y:S01]  /*1240*/  UMOV UR12, 0x400 ;  /* 0x00000400000c7882 */ /* 0x000fe20000000000 */
[CC--:B------:R-:W-:Y:S01]  /*1250*/  LEA.HI R15, R11.reuse, R10.reuse, RZ, 0x2 ;  /* 0x0000000a0b0f7211 */ /* 0x0c0fe200078f10ff */
[----:B------:R-:W-:Y:S01]  /*1260*/  UISETP.LT.AND UP0, UPT, UR13, 0x1, UPT ;  /* 0x000000010d00788c */ /* 0x000fe2000bf01270 */
[----:B------:R-:W-:Y:S01]  /*1270*/  LEA.HI R16, R11, R10, RZ, 0x5 ;  /* 0x0000000a0b107211 */ /* 0x000fe200078f28ff */
[----:B------:R-:W-:Y:S01]  /*1280*/  USHF.L.U32 UR23, UR13, 0x1, URZ ;  /* 0x000000010d177899 */ /* 0x000fe2000800063f */
[--C-:B------:R-:W-:Y:S01]  /*1290*/  SHF.R.S32.HI R14, RZ, 0x2, R15.reuse ;  /* 0x00000002ff0e7819 */ /* 0x100fe2000001140f */
[----:B------:R-:W-:Y:S01]  /*12a0*/  USEL UR14, UR13, 0x1, UP0 ;  /* 0x000000010d0e7887 */ /* 0x000fe20008000000 */
[----:B------:R-:W-:Y:S01]  /*12b0*/  SHF.R.S32.HI R17, RZ, 0x1f, R15 ;  /* 0x0000001fff117819 */ /* 0x000fe2000001140f */
[----:B------:R-:W-:Y:S01]  /*12c0*/  UISETP.NE.AND UP0, UPT, UR7, URZ, UPT ;  /* 0x0000003f0700728c */ /* 0x000fe2000bf05270 */
[----:B------:R-:W-:Y:S01]  /*12d0*/  LOP3.LUT R11, R15, 0xfffffffc, RZ, 0xc0, !PT ;  /* 0xfffffffc0f0b7812 */ /* 0x000fe200078ec0ff */
[----:B------:R-:W-:Y:S01]  /*12e0*/  UIADD3 UR14, -UR14, UR13, URZ ;  /* 0x0000000d0e0e7290 */ /* 0x000fe2000fffe13f */
[----:B------:R-:W-:Y:S01]  /*12f0*/  LEA.HI R17, R17, R14, RZ, 0x3 ;  /* 0x0000000e11117211 */ /* 0x000fe200078f18ff */
[----:B------:R-:W-:-:S02]  /*1300*/  USEL UR9, URZ, 0x1, UP0 ;  /* 0x000000013f097887 */ /* 0x000fc40008000000 */
[----:B------:R-:W-:Y:S01]  /*1310*/  IMAD.IADD R18, R10, 0x1, -R11 ;  /* 0x000000010a127824 */ /* 0x000fe200078e0a0b */
[----:B------:R-:W-:-:S03]  /*1320*/  LOP3.LUT R17, R17, 0xfffffff8, RZ, 0xc0, !PT ;  /* 0xfffffff811117812 */ /* 0x000fc600078ec0ff */
[----:B------:R-:W-:Y:S01]  /*1330*/  IMAD.U32 R87, RZ, RZ, UR9 ;  /* 0x00000009ff577e24 */ /* 0x000fe2000f8e00ff */
[----:B0-----:R-:W-:Y:S01]  /*1340*/  ULEA UR12, UR6, UR12, 0x18 ;  /* 0x0000000c060c7291 */ /* 0x001fe2000f8ec03f */
[----:B------:R-:W-:Y:S01]  /*1350*/  IMAD.IADD R14, R14, 0x1, -R17 ;  /* 0x000000010e0e7824 */ /* 0x000fe200078e0a11 */
[----:B------:R-:W-:Y:S01]  /*1360*/  USHF.L.U32 UR6, UR7, 0x3, URZ ;  /* 0x0000000307067899 */ /* 0x000fe2000800063f */
[----:B------:R-:W-:Y:S01]  /*1370*/  SHF.R.S32.HI R17, RZ, 0x5, R16 ;  /* 0x00000005ff117819 */ /* 0x000fe20000011410 */
[----:B------:R-:W-:Y:S02]  /*1380*/  UIADD3 UR7, UR12, 0x180, URZ ;  /* 0x000001800c077890 */ /* 0x000fe4000fffe03f */
[----:B------:R-:W-:Y:S01]  /*1390*/  ULOP3.LUT UR6, UR6, 0x8, URZ, 0xc0, !UPT ;  /* 0x0000000806067892 */ /* 0x000fe2000f8ec03f */
[--C-:B------:R-:W-:Y:S01]  /*13a0*/  SHF.R.S32.HI R15, RZ, 0x1f, R14.reuse ;  /* 0x0000001fff0f7819 */ /* 0x100fe2000001140e */
[----:B------:R-:W-:Y:S01]  /*13b0*/  UIADD3 UR8, UR12, 0x3180, URZ ;  /* 0x000031800c087890 */ /* 0x000fe2000fffe03f */
[----:B------:R-:W-:Y:S01]  /*13c0*/  IMAD R19, R17, -0x10, -R14 ;  /* 0xfffffff011137824 */ /* 0x000fe200078e0a0e */
[----:B------:R-:W-:-:S02]  /*13d0*/  USHF.R.U32.HI UR7, URZ, 0x4, UR7 ;  /* 0x000000043f077899 */ /* 0x000fc40008011607 */
[----:B------:R-:W-:Y:S01]  /*13e0*/  USHF.R.U32.HI UR8, URZ, 0x4, UR8 ;  /* 0x000000043f087899 */ /* 0x000fe20008011608 */
[----:B------:R-:W-:Y:S01]  /*13f0*/  IMAD.WIDE R10, R17, 0x10, R14 ;  /* 0x00000010110a7825 */ /* 0x000fe200078e020e */
[----:B------:R-:W-:Y:S02]  /*1400*/  ULOP3.LUT UR25, UR6, 0x8, URZ, 0x3c, !UPT ;  /* 0x0000000806197892 */ /* 0x000fe4000f8e3c3f */
[----:B------:R-:W-:Y:S02]  /*1410*/  ULOP3.LUT UR16, UR6, 0x18, URZ, 0x3c, !UPT ;  /* 0x0000001806107892 */ /* 0x000fe4000f8e3c3f */
[----:B------:R-:W-:Y:S01]  /*1420*/  UIADD3 UR24, UR12, 0x70, URZ ;  /* 0x000000700c187890 */ /* 0x000fe2000fffe03f */
[----:B------:R-:W-:Y:S01]  /*1430*/  ULDC UR6, c[0x0][0x284] ;  /* 0x0000a10000067ab9 */ /* 0x000fe20000000800 */
[----:B------:R-:W-:Y:S01]  /*1440*/  ULOP3.LUT UR7, UR7, 0x3fff, URZ, 0xc0, !UPT ;  /* 0x00003fff07077892 */ /* 0x000fe2000f8ec03f */
[----:B------:R-:W-:Y:S01]  /*1450*/  VIADD R19, R19, UR6 ;  /* 0x0000000613137c36 */ /* 0x000fe20008000000 */
[----:B------:R-:W-:-:S02]  /*1460*/  ULOP3.LUT UR8, UR8, 0x3fff, URZ, 0xc0, !UPT ;  /* 0x00003fff08087892 */ /* 0x000fc4000f8ec03f */
[----:B------:R-:W-:Y:S02]  /*1470*/  ULEA UR15, UR15, UR24, 0x3 ;  /* 0x000000180f0f7291 */ /* 0x000fe4000f8e183f */
[----:B------:R-:W-:Y:S02]  /*1480*/  ULOP3.LUT UR17, UR7, 0x10000, URZ, 0xfc, !UPT ;  /* 0x0001000007117892 */ /* 0x000fe4000f8efc3f */
[----:B------:R-:W-:-:S12]  /*1490*/  ULOP3.LUT UR18, UR8, 0x10000, URZ, 0xfc, !UPT ;  /* 0x0001000008127892 */ /* 0x000fd8000f8efc3f */
.L_x_105:
[----:B------:R-:W-:Y:S01]  /*14a0*/  SHF.L.U32 R14, R87, 0x1f, RZ ;  /* 0x0000001f570e7819 */ /* 0x000fe200000006ff */
[----:B------:R-:W0:Y:S01]  /*14b0*/  LDC R15, c[0x0][0x28c] ;  /* 0x0000a300ff0f7b82 */ /* 0x000e220000000800 */
[----:B------:R-:W-:Y:S01]  /*14c0*/  UMOV UR6, URZ ;  /* 0x0000003f00067c82 */ /* 0x000fe20008000000 */
[----:B------:R-:W-:Y:S01]  /*14d0*/  UMOV UR19, UR5 ;  /* 0x0000000500137c82 */ /* 0x000fe20008000000 */
[----:B-1----:R-:W1:Y:S01]  /*14e0*/  SYNCS.PHASECHK.TRANS64.TRYWAIT P0, [UR15+-0x8], R14 ;  /* 0xfffff80eff0075a7 */ /* 0x002e62000800014f */
[----:B0-----:R-:W-:Y:S01]  /*14f0*/  ISETP.GE.AND P1, PT, R15, 0x1, PT ;  /* 0x000000010f00780c */ /* 0x001fe20003f26270 */
[----:B-1234-:R-:W-:-:S12]  /*1500*/  @!P0 BRA `(.L_x_15) ;  /* 0x0000004c00f88947 */ /* 0x01efd80003800000 */
.L_x_129:
[----:B------:R-:W-:Y:S01]  /*1510*/  UMOV UR7, URZ ;  /* 0x0000003f00077c82 */ /* 0x000fe20008000000 */
[----:B------:R-:W-:Y:S01]  /*1520*/  UMOV UR8, URZ ;  /* 0x0000003f00087c82 */ /* 0x000fe20008000000 */
[----:B------:R-:W-:Y:S02]  /*1530*/  CS2R R22, SRZ ;  /* 0x0000000000167805 */ /* 0x000fe4000001ff00 */
[----:B------:R-:W-:Y:S02]  /*1540*/  CS2R R56, SRZ ;  /* 0x0000000000387805 */ /* 0x000fe4000001ff00 */
[----:B------:R-:W-:Y:S02]  /*1550*/  CS2R R58, SRZ ;  /* 0x00000000003a7805 */ /* 0x000fe4000001ff00 */
[----:B------:R-:W-:Y:S02]  /*1560*/  CS2R R60, SRZ ;  /* 0x00000000003c7805 */ /* 0x000fe4000001ff00 */
[----:B------:R-:W-:-:S02]  /*1570*/  CS2R R62, SRZ ;  /* 0x00000000003e7805 */ /* 0x000fc4000001ff00 */
[----:B------:R-:W-:Y:S02]  /*1580*/  CS2R R64, SRZ ;  /* 0x0000000000407805 */ /* 0x000fe4000001ff00 */
        /* <DEDUP_REMOVED lines=9> */
[----:B------:R-:W-:Y:S01]  /*1620*/  CS2R R84, SRZ ;  /* 0x0000000000547805 */ /* 0x000fe2000001ff00 */
[----:B------:R-:W-:Y:S01]  /*1630*/  IMAD.U32 R17, RZ, RZ, UR4 ;  /* 0x00000004ff117e24 */ /* 0x000fe2000f8e00ff */
        /* <DEDUP_REMOVED lines=15> */
[----:B------:R-:W-:Y:S01]  /*1730*/  CS2R R54, SRZ ;  /* 0x0000000000367805 */ /* 0x000fe2000001ff00 */
[----:B------:R-:W-:Y:S06]  /*1740*/  @!P1 BRA `(.L_x_16) ;  /* 0x0000000400449947 */ /* 0x000fec0003800000 */
[----:B------:R-:W-:-:S13]  /*1750*/  ISETP.NE.AND P1, PT, R86, 0x3, PT ;  /* 0x000000035600780c */ /* 0x000fda0003f25270 */
[----:B------:R-:W-:Y:S05]  /*1760*/  @!P1 BRA `(.L_x_17) ;  /* 0x0000000000049947 */ /* 0x000fea0003800000 */
[----:B------:R-:W-:Y:S01]  /*1770*/  BPT.TRAP 0x1 ;  /* 0x000000040000795c */ /* 0x000fe20000300000 */
.L_x_17:
[----:B------:R-:W-:Y:S01]  /*1780*/  ULEA UR6, UR5, UR12, 0x3 ;  /* 0x0000000c05067291 */ /* 0x000fe2000f8e183f */
[----:B0-----:R-:W-:-:S05]  /*1790*/  IMAD.U32 R14, RZ, RZ, UR4 ;  /* 0x00000004ff0e7e24 */ /* 0x001fca000f8e00ff */
[----:B------:R-:W-:-:S04]  /*17a0*/  SHF.L.U32 R14, R14, 0x1f, RZ ;  /* 0x0000001f0e0e7819 */ /* 0x000fc800000006ff */
[----:B------:R0:W1:Y:S01]  /*17b0*/  SYNCS.PHASECHK.TRANS64.TRYWAIT P0, [UR6], R14 ;  /* 0x0000000eff0075a7 */ /* 0x0000620008000146 */
[----:B------:R-:W-:Y:S05]  /*17c0*/  @!P1 BRA `(.L_x_18) ;  /* 0x0000000000049947 */ /* 0x000fea0003800000 */
[----:B------:R-:W-:Y:S01]  /*17d0*/  BPT.TRAP 0x1 ;  /* 0x000000040000795c */ /* 0x000fe20000300000 */
.L_x_18:
[----:B-1----:R-:W-:Y:S05]  /*17e0*/  @P0 BRA `(.L_x_19) ;  /* 0x0000000000080947 */ /* 0x002fea0003800000 */
[----:B------:R-:W1:Y:S02]  /*17f0*/  SYNCS.PHASECHK.TRANS64.TRYWAIT P0, [UR6], R14 ;  /* 0x0000000eff0075a7 */ /* 0x000e640008000146 */
[----:B-1----:R-:W-:Y:S05]  /*1800*/  @!P0 BRA `(.L_x_20) ;  /* 0x0000004c00508947 */ /* 0x002fea0003800000 */
.L_x_19:
[----:B------:R-:W-:Y:S01]  /*1810*/  ULDC UR7, c[0x0][0x50c] ;  /* 0x0001430000077ab9 */ /* 0x000fe20000000800 */
[----:B------:R-:W-:Y:S01]  /*1820*/  ULEA UR8, UR5, UR17, 0x7 ;  /* 0x0000001105087291 */ /* 0x000fe2000f8e383f */
[----:B------:R-:W-:Y:S01]  /*1830*/  WARPGROUP.ARRIVE ;  /* 0x00000000000079c5 */ /* 0x000fe20000000000 */
[----:B------:R-:W-:Y:S01]  /*1840*/  UISETP.NE.AND UP0, UPT, UR7, 0x1, UPT ;  /* 0x000000010700788c */ /* 0x000fe2000bf05270 */
[----:B------:R-:W-:Y:S01]  /*1850*/  CS2R R22, SRZ ;  /* 0x0000000000167805 */ /* 0x000fe2000001ff00 */
[----:B------:R-:W-:Y:S01]  /*1860*/  ULEA UR10, UR5, UR18, 0x7 ;  /* 0x00000012050a7291 */ /* 0x000fe2000f8e383f */
[----:B------:R-:W-:Y:S01]  /*1870*/  CS2R R56, SRZ ;  /* 0x0000000000387805 */ /* 0x000fe2000001ff00 */
[----:B------:R-:W-:Y:S01]  /*1880*/  USEL UR7, URZ, 0x1, UP0 ;  /* 0x000000013f077887 */ /* 0x000fe20008000000 */
[----:B------:R-:W-:Y:S01]  /*1890*/  CS2R R58, SRZ ;  /* 0x00000000003a7805 */ /* 0x000fe2000001ff00 */
[----:B------:R-:W-:Y:S01]  /*18a0*/  UMOV UR9, 0xc0000010 ;  /* 0xc000001000097882 */ /* 0x000fe20000000000 */
[----:B------:R-:W-:Y:S01]  /*18b0*/  UMOV UR11, 0xc0000010 ;  /* 0xc0000010000b7882 */ /* 0x000fe20000000000 */
[----:B------:R-:W-:Y:S01]  /*18c0*/  UMOV UR6, 0x1 ;  /* 0x0000000100067882 */ /* 0x000fe20000000000 */
[----:B------:R-:W-:-:S02]  /*18d0*/  CS2R R60, SRZ ;  /* 0x00000000003c7805 */ /* 0x000fc4000001ff00 */
[----:B------:R-:W-:Y:S01]  /*18e0*/  ISETP.NE.AND P0, PT, RZ, UR7, PT ;  /* 0x00000007ff007c0c */ /* 0x000fe2000bf05270 */
[----:B------:R-:W-:Y:S01]  /*18f0*/  QGMMA.64x64x32.F32.E4M3.E4M3 R24, gdesc[UR8], RZ, !UPT, gsb0 ;  /* 0x00e00000081879f3 */ /* 0x000fe2000c0008ff */
        /* <DEDUP_REMOVED lines=11> */
[----:B------:R-:W-:Y:S01]  /*19b0*/  CS2R R84, SRZ ;  /* 0x0000000000547805 */ /* 0x000fe2000001ff00 */
[----:B------:R-:W-:Y:S06]  /*19c0*/  @!P0 BRA `(.L_x_21) ;  /* 0x0000000000888947 */ /* 0x000fec0003800000 */
[----:B------:R-:W-:Y:S02]  /*19d0*/  WARPGROUP.DEPBAR.LE gsb0, 0x0 ;  /* 0x00008000000079c5 */ /* 0x000fe40000010000 */
[----:B------:R-:W-:-:S01]  /*19e0*/  FADD R85, RZ, R24 ;  /* 0x00000018ff557221 */ /* 0x000fc20000000000 */
[----:B------:R-:W-:Y:S01]  /*19f0*/  FADD R84, RZ, R25 ;  /* 0x00000019ff547221 */ /* 0x000fe20000000000 */
        /* <DEDUP_REMOVED lines=30> */
[----:B------:R-:W-:-:S06]  /*1be0*/  UMOV UR6, URZ ;  /* 0x0000003f00067c82 */ /* 0x000fcc0008000000 */
.L_x_21:
[----:B------:R-:W-:-:S04]  /*1bf0*/  UIADD3 UR19, UR5, 0x1, URZ ;  /* 0x0000000105137890 */ /* 0x000fc8000fffe03f */
[----:B------:R-:W-:-:S04]  /*1c00*/  UISETP.NE.AND UP0, UPT, UR19, 0x6, UPT ;  /* 0x000000061300788c */ /* 0x000fc8000bf05270 */
[----:B------:R-:W-:Y:S02]  /*1c10*/  USEL UR8, URZ, 0x1, UP0 ;  /* 0x000000013f087887 */ /* 0x000fe40008000000 */
[----:B------:R-:W-:Y:S02]  /*1c20*/  USEL UR19, UR19, URZ, UP0 ;  /* 0x0000003f13137287 */ /* 0x000fe40008000000 */
[----:B------:R-:W-:-:S06]  /*1c30*/  ULOP3.LUT UR8, UR4, UR8, URZ, 0x3c, !UPT ;  /* 0x0000000804087292 */ /* 0x000fcc000f8e3c3f */
[----:B------:R-:W-:Y:S01]  /*1c40*/  IMAD.U32 R17, RZ, RZ, UR8 ;  /* 0x00000008ff117e24 */ /* 0x000fe2000f8e00ff */
[----:B------:R-:W-:-:S06]  /*1c50*/  UMOV UR8, 0x1 ;  /* 0x0000000100087882 */ /* 0x000fcc0000000000 */
.L_x_16:
[----:B------:R-:W-:-:S06]  /*1c60*/  UISETP.GE.AND UP0, UPT, UR14, 0x1, UPT ;  /* 0x000000010e00788c */ /* 0x000fcc000bf06270 */
[----:B------:R-:W-:-:S13]  /*1c70*/  PLOP3.LUT P0, PT, PT, PT, UP0, 0x80, 0x0 ;  /* 0x000000000000781c */ /* 0x000fda0003f0f008 */
[----:B------:R-:W-:Y:S05]  /*1c80*/  @!P0 BRA `(.L_x_22) ;  /* 0x0000000400508947 */ /* 0x000fea0003800000 */
[----:B01----:R-:W-:Y:S01]  /*1c90*/  IMAD.U32 R14, RZ, RZ, UR14 ;  /* 0x0000000eff0e7e24 */ /* 0x003fe2000f8e00ff */
[----:B------:R-:W-:Y:S01]  /*1ca0*/  UMOV UR22, UR5 ;  /* 0x0000000500167c82 */ /* 0x000fe20008000000 */
[----:B------:R-:W-:-:S05]  /*1cb0*/  ULDC UR26, c[0x0][0x50c] ;  /* 0x00014300001a7ab9 */ /* 0x000fca0000000800 */
.L_x_30:
[----:B------:R-:W-:-:S13]  /*1cc0*/  ISETP.NE.AND P1, PT, R86, 0x3, PT ;  /* 0x000000035600780c */ /* 0x000fda0003f25270 */
[----:B01----:R-:W-:Y:S05]  /*1cd0*/  @!P1 BRA `(.L_x_23) ;  /* 0x0000000000049947 */ /* 0x003fea0003800000 */
[----:B------:R-:W-:Y:S01]  /*1ce0*/  BPT.TRAP 0x1 ;  /* 0x000000040000795c */ /* 0x000fe20000300000 */
.L_x_23:
[----:B------:R-:W-:Y:S01]  /*1cf0*/  ULEA UR9, UR19, UR12, 0x3 ;  /* 0x0000000c13097291 */ /* 0x000fe2000f8e183f */
[----:B------:R-:W-:-:S08]  /*1d00*/  SHF.L.U32 R15, R17, 0x1f, RZ ;  /* 0x0000001f110f7819 */ /* 0x000fd000000006ff */
[----:B------:R0:W1:Y:S01]  /*1d10*/  SYNCS.PHASECHK.TRANS64.TRYWAIT P0, [UR9], R15 ;  /* 0x0000000fff0075a7 */ /* 0x0000620008000149 */
[----:B------:R-:W-:Y:S05]  /*1d20*/  @!P1 BRA `(.L_x_24) ;  /* 0x0000000000049947 */ /* 0x000fea0003800000 */
[----:B------:R-:W-:Y:S01]  /*1d30*/  BPT.TRAP 0x1 ;  /* 0x000000040000795c */ /* 0x000fe20000300000 */
.L_x_24:
[----:B-1----:R-:W-:Y:S05]  /*1d40*/  @P0 BRA `(.L_x_25) ;  /* 0x0000000000080947 */ /* 0x002fea0003800000 */
[----:B------:R-:W1:Y:S02]  /*1d50*/  SYNCS.PHASECHK.TRANS64.TRYWAIT P0, [UR9], R15 ;  /* 0x0000000fff0075a7 */ /* 0x000e640008000149 */
[----:B-1----:R-:W-:Y:S05]  /*1d60*/  @!P0 BRA `(.L_x_26) ;  /* 0x0000004800108947 */ /* 0x002fea0003800000 */
.L_x_25:
[----:B------:R-:W-:Y:S01]  /*1d70*/  UISETP.NE.AND UP0, UPT, UR7, URZ, UPT ;  /* 0x0000003f0700728c */ /* 0x000fe2000bf05270 */
[----:B------:R-:W-:Y:S01]  /*1d80*/  WARPGROUP.ARRIVE ;  /* 0x00000000000079c5 */ /* 0x000fe20000000000 */
[----:B------:R-:W-:Y:S02]  /*1d90*/  ULEA UR10, UR19, UR18, 0x7 ;  /* 0x00000012130a7291 */ /* 0x000fe4000f8e383f */
[----:B------:R-:W-:Y:S01]  /*1da0*/  USEL UR8, UR8, URZ, !UP0 ;  /* 0x0000003f08087287 */ /* 0x000fe2000c000000 */
[----:B------:R-:W-:Y:S01]  /*1db0*/  UMOV UR9, 0xc0000010 ;  /* 0xc000001000097882 */ /* 0x000fe20000000000 */
[----:B------:R-:W-:Y:S02]  /*1dc0*/  UMOV UR11, 0xc0000010 ;  /* 0xc0000010000b7882 */ /* 0x000fe40000000000 */
[----:B------:R-:W-:Y:S02]  /*1dd0*/  UISETP.NE.U32.AND UP0, UPT, UR8, URZ, UPT ;  /* 0x0000003f0800728c */ /* 0x000fe4000bf05070 */
[----:B------:R-:W-:-:S02]  /*1de0*/  ULEA UR8, UR19, UR17, 0x7 ;  /* 0x0000001113087291 */ /* 0x000fc4000f8e383f */
[----:B------:R-:W-:-:S07]  /*1df0*/  UIADD3 UR6, UR6, 0x1, URZ ;  /* 0x0000000106067890 */ /* 0x000fce000fffe03f */
[----:B------:R-:W-:Y:S01]  /*1e00*/  QGMMA.64x64x32.F32.E4M3.E4M3 R24, gdesc[UR8], R24, UP0, gsb0 ;  /* 0x00e00000081879f3 */ /* 0x000fe2000b800818 */
[----:B------:R-:W-:-:S04]  /*1e10*/  UISETP.NE.AND UP0, UPT, UR6, UR26, UPT ;  /* 0x0000001a0600728c */ /* 0x000fc8000bf05270 */
[----:B------:R-:W-:-:S06]  /*1e20*/  USEL UR7, URZ, 0x1, UP0 ;  /* 0x000000013f077887 */ /* 0x000fcc0008000000 */
[----:B------:R-:W-:Y:S01]  /*1e30*/  ISETP.NE.AND P0, PT, RZ, UR7, PT ;  /* 0x00000007ff007c0c */ /* 0x000fe2000bf05270 */
[----:B------:R-:W-:-:S12]  /*1e40*/  WARPGROUP.DEPBAR.LE gsb0, 0x1 ;  /* 0x00008000000079c5 */ /* 0x000fd80000010100 */
[----:B------:R-:W-:Y:S05]  /*1e50*/  @!P0 BRA `(.L_x_27) ;  /* 0x0000000000888947 */ /* 0x000fea0003800000 */
[----:B------:R-:W-:Y:S02]  /*1e60*/  WARPGROUP.DEPBAR.LE gsb0, 0x0 ;  /* 0x00008000000079c5 */ /* 0x000fe40000010000 */
[----:B------:R-:W-:-:S01]  /*1e70*/  FADD R85, R24, R85 ;  /* 0x0000005518557221 */ /* 0x000fc20000000000 */
[----:B------:R-:W-:Y:S01]  /*1e80*/  FADD R84, R25, R84 ;  /* 0x0000005419547221 */ /* 0x000fe20000000000 */
        /* <DEDUP_REMOVED lines=30> */
[----:B------:R-:W-:-:S06]  /*2070*/  UMOV UR6, URZ ;  /* 0x0000003f00067c82 */ /* 0x000fcc0008000000 */
.L_x_27:
[----:B------:R-:W-:Y:S05]  /*2080*/  @!P1 BRA `(.L_x_28) ;  /* 0x0000000000049947 */ /* 0x000fea0003800000 */
[----:B------:R-:W-:Y:S01]  /*2090*/  BPT.TRAP 0x1 ;  /* 0x000000040000795c */ /* 0x000fe20000300000 */
.L_x_28:
[----:B------:R-:W-:Y:S01]  /*20a0*/  ULEA UR8, UR22, UR12, 0x3 ;  /* 0x0000000c16087291 */ /* 0x000fe2000f8e183f */
[----:B------:R-:W-:-:S03]  /*20b0*/  ISETP.GT.U32.AND P0, PT, R7, 0x1, PT ;  /* 0x000000010700780c */ /* 0x000fc60003f04070 */
[----:B------:R-:W-:-:S04]  /*20c0*/  UIADD3 UR8, UR8, 0x30, URZ ;  /* 0x0000003008087890 */ /* 0x000fc8000fffe03f */
[----:B------:R-:W-:-:S09]  /*20d0*/  UPRMT UR8, URZ, 0x654, UR8 ;  /* 0x000006543f087896 */ /* 0x000fd20008000008 */
[----:B------:R-:W-:Y:S01]  /*20e0*/  SYNCS.ARRIVE.TRANS64.RED.A1T0 RZ, [UR8], RZ ;  /* 0x000000ffffff79a7 */ /* 0x000fe20008100408 */
[----:B------:R-:W-:Y:S05]  /*20f0*/  @P0 BRA `(.L_x_29) ;  /* 0x0000000000040947 */ /* 0x000fea0003800000 */
[----:B------:R-:W-:Y:S01]  /*2100*/  BPT.TRAP 0x1 ;  /* 0x000000040000795c */ /* 0x000fe20000300000 */
.L_x_29:
[----:B------:R-:W-:Y:S01]  /*2110*/  UIADD3 UR19, UR19, 0x1, URZ ;  /* 0x0000000113137890 */ /* 0x000fe2000fffe03f */
[C---:B------:R-:W-:Y:S01]  /*2120*/  ISETP.GT.AND P0, PT, R14.reuse, 0x1, PT ;  /* 0x000000010e00780c */ /* 0x040fe20003f04270 */
[----:B------:R-:W-:Y:S01]  /*2130*/  UIADD3 UR22, UR22, 0x1, URZ ;  /* 0x0000000116167890 */ /* 0x000fe2000fffe03f */
[----:B------:R-:W-:Y:S01]  /*2140*/  VIADD R14, R14, 0xffffffff ;  /* 0xffffffff0e0e7836 */ /* 0x000fe20000000000 */
[----:B------:R-:W-:Y:S02]  /*2150*/  UISETP.NE.AND UP0, UPT, UR19, 0x6, UPT ;  /* 0x000000061300788c */ /* 0x000fe4000bf05270 */
[----:B------:R-:W-:Y:S02]  /*2160*/  UISETP.NE.AND UP1, UPT, UR22, 0x6, UPT ;  /* 0x000000061600788c */ /* 0x000fe4000bf25270 */
[----:B------:R-:W-:Y:S02]  /*2170*/  USEL UR8, URZ, 0x1, UP0 ;  /* 0x000000013f087887 */ /* 0x000fe40008000000 */
[----:B------:R-:W-:-:S02]  /*2180*/  USEL UR19, UR19, URZ, UP0 ;  /* 0x0000003f13137287 */ /* 0x000fc40008000000 */
[----:B------:R-:W-:Y:S02]  /*2190*/  USEL UR22, UR22, URZ, UP1 ;  /* 0x0000003f16167287 */ /* 0x000fe40008800000 */
[----:B------:R-:W-:Y:S01]  /*21a0*/  LOP3.LUT R17, R17, UR8, RZ, 0x3c, !PT ;  /* 0x0000000811117c12 */ /* 0x000fe2000f8e3cff */
[----:B------:R-:W-:Y:S01]  /*21b0*/  UMOV UR8, 0x1 ;  /* 0x0000000100087882 */ /* 0x000fe20000000000 */
[----:B------:R-:W-:Y:S08]  /*21c0*/  @P0 BRA `(.L_x_30) ;  /* 0xfffffff800bc0947 */ /* 0x000ff0000383ffff */
.L_x_22:
[----:B------:R-:W-:Y:S01]  /*21d0*/  UISETP.NE.AND UP0, UPT, UR6, URZ, UPT ;  /* 0x0000003f0600728c */ /* 0x000fe2000bf05270 */
[----:B01----:R-:W0:Y:S01]  /*21e0*/  LDC R14, c[0x0][0x28c] ;  /* 0x0000a300ff0e7b82 */ /* 0x003e220000000800 */
[----:B------:R-:W-:Y:S02]  /*21f0*/  IMAD.U32 R15, RZ, RZ, UR25 ;  /* 0x00000019ff0f7e24 */ /* 0x000fe4000f8e00ff */
[----:B------:R-:W-:-:S06]  /*2200*/  USEL UR6, URZ, 0x1, !UP0 ;  /* 0x000000013f067887 */ /* 0x000fcc000c000000 */
[----:B------:R-:W-:-:S13]  /*2210*/  ISETP.NE.AND P0, PT, RZ, UR6, PT ;  /* 0x00000006ff007c0c */ /* 0x000fda000bf05270 */
[----:B------:R-:W-:Y:S05]  /*2220*/  @!P0 BRA `(.L_x_31) ;  /* 0x0000000000848947 */ /* 0x000fea0003800000 */
[----:B------:R-:W-:Y:S02]  /*2230*/  WARPGROUP.DEPBAR.LE gsb0, 0x0 ;  /* 0x00008000000079c5 */ /* 0x000fe40000010000 */
[----:B------:R-:W-:Y:S01]  /*2240*/  FADD R85, R24, R85 ;  /* 0x0000005518557221 */ /* 0x000fe20000000000 */
        /* <DEDUP_REMOVED lines=30> */
[----:B------:R-:W-:-:S07]  /*2430*/  FADD R22, R22, R55 ;  /* 0x0000003716167221 */ /* 0x000fce0000000000 */
.L_x_31:
[----:B0-----:R-:W-:Y:S01]  /*2440*/  ISETP.GE.AND P0, PT, R14, 0x1, PT ;  /* 0x000000010e00780c */ /* 0x001fe20003f06270 */
[----:B------:R0:W-:Y:S01]  /*2450*/  SYNCS.ARRIVE.TRANS64.A1T0 RZ, [R15+UR24], RZ ;  /* 0x000000ff0fff79a7 */ /* 0x0001e20008100018 */
[----:B------:R-:W-:-:S11]  /*2460*/  WARPGROUP.DEPBAR.LE gsb0, 0x0 ;  /* 0x00008000000079c5 */ /* 0x000fd60000010000 */
[----:B------:R-:W-:Y:S05]  /*2470*/  @!P0 BRA `(.L_x_32) ;  /* 0x0000000000388947 */ /* 0x000fea0003800000 */
[----:B------:R-:W-:-:S13]  /*2480*/  ISETP.NE.AND P0, PT, R86, 0x3, PT ;  /* 0x000000035600780c */ /* 0x000fda0003f05270 */
[----:B------:R-:W-:Y:S05]  /*2490*/  @!P0 BRA `(.L_x_33) ;  /* 0x0000000000048947 */ /* 0x000fea0003800000 */
[----:B------:R-:W-:Y:S01]  /*24a0*/  BPT.TRAP 0x1 ;  /* 0x000000040000795c */ /* 0x000fe20000300000 */
.L_x_33:
[----:B------:R-:W-:Y:S01]  /*24b0*/  UIADD3 UR8, UR14, UR5, URZ ;  /* 0x000000050e087290 */ /* 0x000fe2000fffe03f */
[----:B------:R-:W-:-:S03]  /*24c0*/  ISETP.GT.U32.AND P0, PT, R7, 0x1, PT ;  /* 0x000000010700780c */ /* 0x000fc60003f04070 */
[----:B------:R-:W-:-:S04]  /*24d0*/  UIMAD.WIDE.U32 UR6, UR8, -0x55555555, URZ ;  /* 0xaaaaaaab080678a5 */ /* 0x000fc8000f8e003f */
[----:B------:R-:W-:-:S04]  /*24e0*/  USHF.R.U32.HI UR6, URZ, 0x2, UR7 ;  /* 0x000000023f067899 */ /* 0x000fc80008011607 */
[----:B------:R-:W-:-:S04]  /*24f0*/  UIMAD UR8, UR6, -0x6, UR8 ;  /* 0xfffffffa060878a4 */ /* 0x000fc8000f8e0208 */
[----:B------:R-:W-:-:S04]  /*2500*/  ULEA UR8, UR8, UR12, 0x3 ;  /* 0x0000000c08087291 */ /* 0x000fc8000f8e183f */
[----:B------:R-:W-:-:S04]  /*2510*/  UIADD3 UR8, UR8, 0x30, URZ ;  /* 0x0000003008087890 */ /* 0x000fc8000fffe03f */
[----:B------:R-:W-:-:S09]  /*2520*/  UPRMT UR8, URZ, 0x654, UR8 ;  /* 0x000006543f087896 */ /* 0x000fd20008000008 */
[----:B------:R-:W-:Y:S01]  /*2530*/  SYNCS.ARRIVE.TRANS64.RED.A1T0 RZ, [UR8], RZ ;  /* 0x000000ffffff79a7 */ /* 0x000fe20008100408 */
[----:B------:R-:W-:Y:S05]  /*2540*/  @P0 BRA `(.L_x_32) ;  /* 0x0000000000040947 */ /* 0x000fea0003800000 */
[----:B------:R-:W-:Y:S01]  /*2550*/  BPT.TRAP 0x1 ;  /* 0x000000040000795c */ /* 0x000fe20000300000 */
.L_x_32:
[----:B------:R-:W-:Y:S01]  /*2560*/  SHF.L.U32 R14, R87, 0x1f, RZ ;  /* 0x0000001f570e7819 */ /* 0x000fe200000006ff */
[----:B------:R-:W-:Y:S01]  /*2570*/  UIADD3 UR5, UR23, UR5, URZ ;  /* 0x0000000517057290 */ /* 0x000fe2000fffe03f */
[----:B------:R-:W1:Y:S01]  /*2580*/  LDC R29, c[0x0][0x288] ;  /* 0x0000a200ff1d7b82 */ /* 0x000e620000000800 */
[----:B------:R-:W-:Y:S01]  /*2590*/  UISETP.GE.U32.AND UP1, UPT, UR23, 0x6, UPT ;  /* 0x000000061700788c */ /* 0x000fe2000bf26070 */
[----:B------:R-:W-:Y:S01]  /*25a0*/  IMAD.SHL.U32 R20, R18, 0x2, RZ ;  /* 0x0000000212147824 */ /* 0x000fe200078e00ff */
[----:B------:R-:W-:Y:S02]  /*25b0*/  UISETP.GT.U32.AND UP0, UPT, UR5, 0x5, UPT ;  /* 0x000000050500788c */ /* 0x000fe4000bf04070 */
[----:B------:R-:W-:Y:S02]  /*25c0*/  UIMAD.WIDE.U32 UR6, UR5, -0x55555555, URZ ;  /* 0xaaaaaaab050678a5 */ /* 0x000fe4000f8e003f */
[----:B------:R-:W-:Y:S01]  /*25d0*/  UISETP.LT.U32.AND UP0, UPT, UR23, 0x6, UP0 ;  /* 0x000000061700788c */ /* 0x000fe20008701070 */
[----:B------:R-:W2:Y:S01]  /*25e0*/  SYNCS.PHASECHK.TRANS64.TRYWAIT P0, [UR15+0x8], R14 ;  /* 0x0000080eff0075a7 */ /* 0x000ea2000800014f */
[----:B------:R-:W-:Y:S01]  /*25f0*/  USHF.R.U32.HI UR6, URZ, 0x2, UR7 ;  /* 0x000000023f067899 */ /* 0x000fe20008011607 */
[----:B------:R-:W-:Y:S01]  /*2600*/  SHF.R.S32.HI R21, RZ, 0x1f, R20 ;  /* 0x0000001fff157819 */ /* 0x000fe20000011414 */
[----:B------:R-:W-:-:S02]  /*2610*/  USEL UR8, URZ, 0x1, !UP0 ;  /* 0x000000013f087887 */ /* 0x000fc4000c000000 */
[----:B------:R-:W-:Y:S02]  /*2620*/  UIMAD UR5, UR6, -0x6, UR5 ;  /* 0xfffffffa060578a4 */ /* 0x000fe4000f8e0205 */
[----:B------:R-:W-:-:S04]  /*2630*/  ULOP3.LUT UR4, UR4, UR8, URZ, 0x3c, !UPT ;  /* 0x0000000804047292 */ /* 0x000fc8000f8e3c3f */
[----:B------:R-:W-:Y:S01]  /*2640*/  @UP1 ULOP3.LUT UR4, UR4, 0x1, UR6, 0x78, !UPT ;  /* 0x0000000104041892 */ /* 0x000fe2000f8e7806 */
[----:B-12---:R-:W-:Y:S11]  /*2650*/  @!P0 BRA `(.L_x_34) ;  /* 0x0000003c00ec8947 */ /* 0x006ff60003800000 */
.L_x_130:
[----:B------:R-:W-:Y:S01]  /*2660*/  IMAD.SHL.U32 R31, R4, 0x40, RZ ;  /* 0x00000040041f7824 */ /* 0x000fe200078e00ff */
[----:B------:R-:W-:Y:S01]  /*2670*/  ULDC UR8, c[0x0][0x284] ;  /* 0x0000a10000087ab9 */ /* 0x000fe20000000800 */
[----:B------:R-:W-:Y:S01]  /*2680*/  IMAD.SHL.U32 R4, R6, 0x40, RZ ;  /* 0x0000004006047824 */ /* 0x000fe200078e00ff */
[----:B------:R-:W-:Y:S01]  /*2690*/  SHF.R.S32.HI R30, RZ, 0x1f, R5 ;  /* 0x0000001fff1e7819 */ /* 0x000fe20000011405 */
[----:B------:R-:W-:Y:S01]  /*26a0*/  ULDC.64 UR6, c[0x0][0x5d0] ;  /* 0x0001740000067ab9 */ /* 0x000fe20000000a00 */
[----:B------:R-:W-:Y:S01]  /*26b0*/  SHF.R.S32.HI R28, RZ, 0x1f, R31 ;  /* 0x0000001fff1c7819 */ /* 0x000fe2000001141f */
[----:B0-----:R-:W-:Y:S01]  /*26c0*/  IMAD.WIDE.U32 R14, R5, UR6, R20 ;  /* 0x00000006050e7c25 */ /* 0x001fe2000f8e0014 */
[----:B------:R-:W-:-:S03]  /*26d0*/  ISETP.GE.AND P0, PT, R4, UR8, PT ;  /* 0x0000000804007c0c */ /* 0x000fc6000bf06270 */
[----:B------:R-:W-:Y:S01]  /*26e0*/  IMAD R16, R30, UR6, RZ ;  /* 0x000000061e107c24 */ /* 0x000fe2000f8e02ff */
[C---:B------:R-:W-:Y:S02]  /*26f0*/  ISETP.GE.OR P0, PT, R31.reuse, R29, P0 ;  /* 0x0000001d1f00720c */ /* 0x040fe40000706670 */
[----:B------:R-:W-:Y:S01]  /*2700*/  IADD3 R14, P1, R31, R14, RZ ;  /* 0x0000000e1f0e7210 */ /* 0x000fe20007f3e0ff */
[----:B------:R-:W-:-:S05]  /*2710*/  IMAD R17, R5, UR7, R16 ;  /* 0x0000000705117c24 */ /* 0x000fca000f8e0210 */
[----:B------:R-:W-:-:S05]  /*2720*/  IADD3.X R15, R28, R15, R17, P1, !PT ;  /* 0x0000000f1c0f7210 */ /* 0x000fca0000ffe411 */
[----:B------:R-:W-:Y:S05]  /*2730*/  @P0 BRA `(.L_x_35) ;  /* 0x0000002400a80947 */ /* 0x000fea0003800000 */
[----:B------:R-:W0:Y:S01]  /*2740*/  LDC.64 R24, c[0x0][0x5c8] ;  /* 0x00017200ff187b82 */ /* 0x000e220000000a00 */
[----:B------:R-:W-:Y:S01]  /*2750*/  IMAD.WIDE R26, R6, 0x40, R10 ;  /* 0x00000040061a7825 */ /* 0x000fe200078e020a */
[----:B------:R-:W-:Y:S01]  /*2760*/  ULDC.64 UR6, c[0x0][0x5c0] ;  /* 0x0001700000067ab9 */ /* 0x000fe20000000a00 */
[----:B------:R-:W-:Y:S02]  /*2770*/  BSSY B0, `(.L_x_35) ;  /* 0x0000266000007945 */ /* 0x000fe40003800000 */
[-C--:B0-----:R-:W-:Y:S02]  /*2780*/  IMAD R6, R27, R24.reuse, RZ ;  /* 0x000000181b067224 */ /* 0x081fe400078e02ff */
[----:B------:R-:W-:-:S04]  /*2790*/  IMAD.WIDE.U32 R14, R26, R24, R14 ;  /* 0x000000181a0e7225 */ /* 0x000fc800078e000e */
[----:B------:R-:W-:Y:S01]  /*27a0*/  IMAD R17, R26, R25, R6 ;  /* 0x000000191a117224 */ /* 0x000fe200078e0206 */
[----:B------:R-:W-:Y:S02]  /*27b0*/  LEA R16, P0, R24, R14, 0x3 ;  /* 0x0000000e18107211 */ /* 0x000fe400078018ff */
[----:B------:R-:W-:Y:S01]  /*27c0*/  IADD3 R14, P1, R14, UR6, RZ ;  /* 0x000000060e0e7c10 */ /* 0x000fe2000ff3e0ff */
[----:B------:R-:W-:Y:S01]  /*27d0*/  IMAD.IADD R17, R15, 0x1, R17 ;  /* 0x000000010f117824 */ /* 0x000fe200078e0211 */
[----:B------:R-:W-:-:S04]  /*27e0*/  IADD3 R16, P2, R16, UR6, RZ ;  /* 0x0000000610107c10 */ /* 0x000fc8000ff5e0ff */
[----:B------:R-:W-:Y:S01]  /*27f0*/  LEA.HI.X R6, R24, R17, R25, 0x3, P0 ;  /* 0x0000001118067211 */ /* 0x000fe200000f1c19 */
[----:B------:R-:W-:Y:S01]  /*2800*/  IMAD R24, R18, -0x2, R29 ;  /* 0xfffffffe12187824 */ /* 0x000fe200078e021d */
[----:B-----5:R-:W-:Y:S02]  /*2810*/  FSETP.NEU.AND P0, PT, R13, RZ, PT ;  /* 0x000000ff0d00720b */ /* 0x020fe40003f0d000 */
[----:B------:R-:W-:Y:S01]  /*2820*/  IADD3.X R15, R17, UR7, RZ, P1, !PT ;  /* 0x00000007110f7c10 */ /* 0x000fe20008ffe4ff */
[----:B------:R-:W-:Y:S01]  /*2830*/  IMAD.IADD R24, R24, 0x1, -R31 ;  /* 0x0000000118187824 */ /* 0x000fe200078e0a1f */
[----:B------:R-:W-:Y:S01]  /*2840*/  IADD3.X R17, R6, UR7, RZ, P2, !PT ;  /* 0x0000000706117c10 */ /* 0x000fe200097fe4ff */
[----:B------:R-:W-:-:S08]  /*2850*/  IMAD.IADD R6, R19, 0x1, -R4 ;  /* 0x0000000113067824 */ /* 0x000fd000078e0a04 */
[----:B------:R-:W-:Y:S05]  /*2860*/  @!P0 BRA `(.L_x_36) ;  /* 0x0000001c00188947 */ /* 0x000fea0003800000 */
[----:B------:R-:W-:Y:S01]  /*2870*/  ULDC.64 UR6, c[0x0][0x5b8] ;  /* 0x00016e0000067ab9 */ /* 0x000fe20000000a00 */
[----:B------:R-:W-:Y:S01]  /*2880*/  ULDC.64 UR8, c[0x0][0x5a8] ;  /* 0x00016a0000087ab9 */ /* 0x000fe20000000a00 */
[----:B------:R-:W-:Y:S01]  /*2890*/  IMAD.WIDE.U32 R20, R5, UR6, R20 ;  /* 0x0000000605147c25 */ /* 0x000fe2000f8e0014 */
[----:B------:R-:W-:Y:S03]  /*28a0*/  BSSY B1, `(.L_x_37) ;  /* 0x0000010000017945 */ /* 0x000fe60003800000 */
[----:B------:R-:W-:Y:S01]  /*28b0*/  IMAD R4, R30, UR6, RZ ;  /* 0x000000061e047c24 */ /* 0x000fe2000f8e02ff */
[----:B------:R-:W-:-:S03]  /*28c0*/  IADD3 R20, P0, R31, R20, RZ ;  /* 0x000000141f147210 */ /* 0x000fc60007f1e0ff */
[----:B------:R-:W-:Y:S01]  /*28d0*/  IMAD R5, R5, UR7, R4 ;  /* 0x0000000705057c24 */ /* 0x000fe2000f8e0204 */
[----:B------:R-:W-:Y:S02]  /*28e0*/  ULDC.64 UR6, c[0x0][0x5b0] ;  /* 0x00016c0000067ab9 */ /* 0x000fe40000000a00 */
[----:B------:R-:W-:Y:S02]  /*28f0*/  IMAD R25, R27, UR6, RZ ;  /* 0x000000061b197c24 */ /* 0x000fe4000f8e02ff */
[----:B------:R-:W-:Y:S02]  /*2900*/  IADD3.X R21, R28, R21, R5, P0, !PT ;  /* 0x000000151c157210 */ /* 0x000fe400007fe405 */
[----:B------:R-:W-:Y:S01]  /*2910*/  ISETP.GE.AND P0, PT, R24, 0x1, PT ;  /* 0x000000011800780c */ /* 0x000fe20003f06270 */
[C---:B------:R-:W-:Y:S02]  /*2920*/  IMAD R25, R26.reuse, UR7, R25 ;  /* 0x000000071a197c24 */ /* 0x040fe4000f8e0219 */
[----:B------:R-:W-:Y:S01]  /*2930*/  IMAD.WIDE.U32 R4, R26, UR6, R20 ;  /* 0x000000061a047c25 */ /* 0x000fe2000f8e0014 */
[----:B------:R-:W-:-:S02]  /*2940*/  ISETP.LT.OR P3, PT, R6, 0x1, !P0 ;  /* 0x000000010600780c */ /* 0x000fc40004761670 */
[----:B------:R-:W-:-:S04]  /*2950*/  IADD3 R4, P1, R4, UR8, RZ ;  /* 0x0000000804047c10 */ /* 0x000fc8000ff3e0ff */
[--C-:B------:R-:W-:Y:S02]  /*2960*/  IADD3.X R5, R5, UR9, R25.reuse, P1, !PT ;  /* 0x0000000905057c10 */ /* 0x100fe40008ffe419 */
[----:B------:R-:W-:-:S05]  /*2970*/  PRMT R25, RZ, 0x7610, R25 ;  /* 0x00007610ff197816 */ /* 0x000fca0000000019 */
[----:B------:R-:W-:Y:S05]  /*2980*/  @P3 BRA `(.L_x_38) ;  /* 0x0000000000043947 */ /* 0x000fea0003800000 */
[----:B------:R0:W5:Y:S02]  /*2990*/  LDG.E.U8 R25, desc[UR20][R4.64] ;  /* 0x0000001404197981 */ /* 0x000164000c1e1100 */
.L_x_38:
[----:B------:R-:W-:Y:S05]  /*29a0*/  BSYNC B1 ;  /* 0x0000000000017941 */ /* 0x000fea0003800000 */
.L_x_37:
[----:B-----5:R-:W-:Y:S01]  /*29b0*/  LOP3.LUT R25, R25, 0xff, RZ, 0xc0, !PT ;  /* 0x000000ff19197812 */ /* 0x020fe200078ec0ff */
[----:B------:R-:W-:Y:S01]  /*29c0*/  BSSY B1, `(.L_x_39) ;  /* 0x000000c000017945 */ /* 0x000fe20003800000 */
[----:B------:R-:W-:Y:S02]  /*29d0*/  ISETP.GE.AND P1, PT, R24, 0x2, PT ;  /* 0x000000021800780c */ /* 0x000fe40003f26270 */
[----:B------:R-:W-:Y:S02]  /*29e0*/  F2FP.F16.E4M3.UNPACK_B R25, R25 ;  /* 0x00000019ff19723e */ /* 0x000fe400020006ff */
[----:B------:R-:W-:-:S03]  /*29f0*/  ISETP.LT.OR P2, PT, R6, 0x1, !P1 ;  /* 0x000000010600780c */ /* 0x000fc60004f41670 */
[----:B------:R-:W-:Y:S01]  /*2a00*/  HADD2.F32 R28, -RZ, R25.H0_H0 ;  /* 0x20000019ff1c7230 */ /* 0x000fe20000004100 */
[----:B------:R-:W-:-:S04]  /*2a10*/  PRMT R25, RZ, 0x7610, R25 ;  /* 0x00007610ff197816 */ /* 0x000fc80000000019 */
[----:B------:R-:W-:-:S04]  /*2a20*/  FMUL R28, R28, R13 ;  /* 0x0000000d1c1c7220 */ /* 0x000fc80000400000 */
[----:B------:R-:W-:-:S05]  /*2a30*/  FFMA R28, R85, R12, R28 ;  /* 0x0000000c551c7223 */ /* 0x000fca000000001c */
[----:B------:R-:W-:-:S05]  /*2a40*/  F2FP.SATFINITE.E4M3.F32.PACK_AB_MERGE_C R29, RZ, R28, RZ ;  /* 0x0000001cff1d723e */ /* 0x000fca00048070ff */
[----:B------:R1:W-:Y:S01]  /*2a50*/  @!P3 STG.E.U8 desc[UR20][R14.64], R29 ;  /* 0x0000001d0e00b986 */ /* 0x0003e2000c101114 */
[----:B------:R-:W-:Y:S05]  /*2a60*/  @P2 BRA `(.L_x_40) ;  /* 0x0000000000042947 */ /* 0x000fea0003800000 */
[----:B------:R2:W5:Y:S02]  /*2a70*/  LDG.E.U8 R25, desc[UR20][R4.64+0x1] ;  /* 0x0000011404197981 */ /* 0x000564000c1e1100 */
.L_x_40:
[----:B------:R-:W-:Y:S05]  /*2a80*/  BSYNC B1 ;  /* 0x0000000000017941 */ /* 0x000fea0003800000 */
.L_x_39:
[----:B-----5:R-:W-:Y:S01]  /*2a90*/  LOP3.LUT R25, R25, 0xff, RZ, 0xc0, !PT ;  /* 0x000000ff19197812 */ /* 0x020fe200078ec0ff */
[----:B------:R-:W-:Y:S01]  /*2aa0*/  BSSY B1, `(.L_x_41) ;  /* 0x0000012000017945 */ /* 0x000fe20003800000 */
[----:B-1----:R-:W-:Y:S02]  /*2ab0*/  IADD3 R29, P3, R26, 0x8, RZ ;  /* 0x000000081a1d7810 */ /* 0x002fe40007f7e0ff */
[----:B------:R-:W-:Y:S02]  /*2ac0*/  F2FP.F16.E4M3.UNPACK_B R25, R25 ;  /* 0x00000019ff19723e */ /* 0x000fe400020006ff */
[----:B------:R-:W-:Y:S01]  /*2ad0*/  ISETP.LT.OR P0, PT, R6, 0x9, !P0 ;  /* 0x000000090600780c */ /* 0x000fe20004701670 */
[----:B------:R-:W-:Y:S02]  /*2ae0*/  IMAD.X R27, RZ, RZ, R27, P3 ;  /* 0x000000ffff1b7224 */ /* 0x000fe400018e061b */
[----:B------:R-:W-:Y:S02]  /*2af0*/  HADD2.F32 R26, -RZ, R25.H0_H0 ;  /* 0x20000019ff1a7230 */ /* 0x000fe40000004100 */
[----:B------:R-:W-:-:S04]  /*2b00*/  IMAD.WIDE.U32 R20, R29, UR6, R20 ;  /* 0x000000061d147c25 */ /* 0x000fc8000f8e0014 */
[----:B------:R-:W-:Y:S01]  /*2b10*/  FMUL R25, R26, R13 ;  /* 0x0000000d1a197220 */ /* 0x000fe20000400000 */
[----:B------:R-:W-:Y:S01]  /*2b20*/  IMAD R26, R27, UR6, RZ ;  /* 0x000000061b1a7c24 */ /* 0x000fe2000f8e02ff */
[----:B------:R-:W-:Y:S02]  /*2b30*/  IADD3 R20, P3, R20, UR8, RZ ;  /* 0x0000000814147c10 */ /* 0x000fe4000ff7e0ff */
[----:B------:R-:W-:Y:S01]  /*2b40*/  FFMA R25, R84, R12, R25 ;  /* 0x0000000c54197223 */ /* 0x000fe20000000019 */
[----:B------:R-:W-:-:S04]  /*2b50*/  IMAD R29, R29, UR7, R26 ;  /* 0x000000071d1d7c24 */ /* 0x000fc8000f8e021a */
[----:B------:R-:W-:Y:S02]  /*2b60*/  F2FP.SATFINITE.E4M3.F32.PACK_AB_MERGE_C R27, RZ, R25, RZ ;  /* 0x00000019ff1b723e */ /* 0x000fe400048070ff */
[----:B------:R-:W-:Y:S02]  /*2b70*/  IADD3.X R21, R21, UR9, R29, P3, !PT ;  /* 0x0000000915157c10 */ /* 0x000fe40009ffe41d */
[----:B------:R-:W-:Y:S01]  /*2b80*/  PRMT R25, RZ, 0x7610, R25 ;  /* 0x00007610ff197816 */ /* 0x000fe20000000019 */
[----:B------:R1:W-:Y:S01]  /*2b90*/  @!P2 STG.E.U8 desc[UR20][R14.64+0x1], R27 ;  /* 0x0000011b0e00a986 */ /* 0x0003e2000c101114 */
[----:B------:R-:W-:Y:S05]  /*2ba0*/  @P0 BRA `(.L_x_42) ;  /* 0x0000000000040947 */ /* 0x000fea0003800000 */
[----:B------:R3:W5:Y:S02]  /*2bb0*/  LDG.E.U8 R25, desc[UR20][R20.64] ;  /* 0x0000001414197981 */ /* 0x000764000c1e1100 */
.L_x_42:
[----:B------:R-:W-:Y:S05]  /*2bc0*/  BSYNC B1 ;  /* 0x0000000000017941 */ /* 0x000fea0003800000 */
.L_x_41:
[----:B-----5:R-:W-:Y:S01]  /*2bd0*/  LOP3.LUT R25, R25, 0xff, RZ, 0xc0, !PT ;  /* 0x000000ff19197812 */ /* 0x020fe200078ec0ff */
[----:B------:R-:W-:Y:S01]  /*2be0*/  BSSY B1, `(.L_x_43) ;  /* 0x000000b000017945 */ /* 0x000fe20003800000 */
[----:B------:R-:W-:Y:S02]  /*2bf0*/  ISETP.LT.OR P1, PT, R6, 0x9, !P1 ;  /* 0x000000090600780c */ /* 0x000fe40004f21670 */
[----:B------:R-:W-:-:S05]  /*2c00*/  F2FP.F16.E4M3.UNPACK_B R25, R25 ;  /* 0x00000019ff19723e */ /* 0x000fca00020006ff */
[----:B------:R-:W-:Y:S01]  /*2c10*/  HADD2.F32 R26, -RZ, R25.H0_H0 ;  /* 0x20000019ff1a7230 */ /* 0x000fe20000004100 */
[----:B------:R-:W-:-:S04]  /*2c20*/  PRMT R25, RZ, 0x7610, R25 ;  /* 0x00007610ff197816 */ /* 0x000fc80000000019 */
[----:B------:R-:W-:-:S04]  /*2c30*/  FMUL R26, R26, R13 ;  /* 0x0000000d1a1a7220 */ /* 0x000fc80000400000 */
[----:B------:R-:W-:-:S05]  /*2c40*/  FFMA R26, R83, R12, R26 ;  /* 0x0000000c531a7223 */ /* 0x000fca000000001a */
[----:B-1----:R-:W-:-:S05]  /*2c50*/  F2FP.SATFINITE.E4M3.F32.PACK_AB_MERGE_C R27, RZ, R26, RZ ;  /* 0x0000001aff1b723e */ /* 0x002fca00048070ff */
[----:B------:R1:W-:Y:S01]  /*2c60*/  @!P0 STG.E.U8 desc[UR20][R16.64], R27 ;  /* 0x0000001b10008986 */ /* 0x0003e2000c101114 */
[----:B------:R-:W-:Y:S05]  /*2c70*/  @P1 BRA `(.L_x_44) ;  /* 0x0000000000041947 */ /* 0x000fea0003800000 */
[----:B------:R4:W5:Y:S02]  /*2c80*/  LDG.E.U8 R25, desc[UR20][R20.64+0x1] ;  /* 0x0000011414197981 */ /* 0x000964000c1e1100 */
.L_x_44:
[----:B------:R-:W-:Y:S05]  /*2c90*/  BSYNC B1 ;  /* 0x0000000000017941 */ /* 0x000fea0003800000 */
.L_x_43:
[----:B-----5:R-:W-:Y:S01]  /*2ca0*/  LOP3.LUT R25, R25, 0xff, RZ, 0xc0, !PT ;  /* 0x000000ff19197812 */ /* 0x020fe200078ec0ff */
[----:B------:R-:W-:Y:S01]  /*2cb0*/  BSSY B1, `(.L_x_45) ;  /* 0x000000c000017945 */ /* 0x000fe20003800000 */
[----:B------:R-:W-:Y:S02]  /*2cc0*/  ISETP.GE.AND P0, PT, R24, 0x9, PT ;  /* 0x000000091800780c */ /* 0x000fe40003f06270 */
[----:B------:R-:W-:Y:S02]  /*2cd0*/  F2FP.F16.E4M3.UNPACK_B R25, R25 ;  /* 0x00000019ff19723e */ /* 0x000fe400020006ff */
[----:B------:R-:W-:-:S03]  /*2ce0*/  ISETP.LT.OR P2, PT, R6, 0x1, !P0 ;  /* 0x000000010600780c */ /* 0x000fc60004741670 */
[----:B------:R-:W-:-:S05]  /*2cf0*/  HADD2.F32 R26, -RZ, R25.H0_H0 ;  /* 0x20000019ff1a7230 */ /* 0x000fca0000004100 */
[----:B------:R-:W-:-:S04]  /*2d00*/  FMUL R25, R26, R13 ;  /* 0x0000000d1a197220 */ /* 0x000fc80000400000 */
[----:B------:R-:W-:-:S05]  /*2d10*/  FFMA R25, R82, R12, R25 ;  /* 0x0000000c52197223 */ /* 0x000fca0000000019 */
[----:B-1----:R-:W-:Y:S02]  /*2d20*/  F2FP.SATFINITE.E4M3.F32.PACK_AB_MERGE_C R27, RZ, R25, RZ ;  /* 0x00000019ff1b723e */ /* 0x002fe400048070ff */
[----:B------:R-:W-:-:S03]  /*2d30*/  PRMT R25, RZ, 0x7610, R25 ;  /* 0x00007610ff197816 */ /* 0x000fc60000000019 */
[----:B------:R1:W-:Y:S01]  /*2d40*/  @!P1 STG.E.U8 desc[UR20][R16.64+0x1], R27 ;  /* 0x0000011b10009986 */ /* 0x0003e2000c101114 */
[----:B------:R-:W-:Y:S05]  /*2d50*/  @P2 BRA `(.L_x_46) ;  /* 0x0000000000042947 */ /* 0x000fea0003800000 */
[----:B------:R0:W5:Y:S02]  /*2d60*/  LDG.E.U8 R25, desc[UR20][R4.64+0x8] ;  /* 0x0000081404197981 */ /* 0x000164000c1e1100 */
.L_x_46:
[----:B------:R-:W-:Y:S05]  /*2d70*/  BSYNC B1 ;  /* 0x0000000000017941 */ /* 0x000fea0003800000 */
.L_x_45:
        /* <DEDUP_REMOVED lines=13> */
.L_x_48:
[----:B------:R-:W-:Y:S05]  /*2e50*/  BSYNC B1 ;  /* 0x0000000000017941 */ /* 0x000fea0003800000 */
.L_x_47:
[----:B-----5:R-:W-:Y:S01]  /*2e60*/  LOP3.LUT R25, R25, 0xff, RZ, 0xc0, !PT ;  /* 0x000000ff19197812 */ /* 0x020fe200078ec0ff */
[----:B------:R-:W-:Y:S01]  /*2e70*/  BSSY B1, `(.L_x_49) ;  /* 0x000000b000017945 */ /* 0x000fe20003800000 */
[----:B------:R-:W-:Y:S02]  /*2e80*/  ISETP.LT.OR P0, PT, R6, 0x9, !P0 ;  /* 0x000000090600780c */ /* 0x000fe40004701670 */
[----:B------:R-:W-:-:S05]  /*2e90*/  F2FP.F16.E4M3.UNPACK_B R25, R25 ;  /* 0x00000019ff19723e */ /* 0x000fca00020006ff */
        /* <DEDUP_REMOVED lines=8> */
.L_x_50:
[----:B------:R-:W-:Y:S05]  /*2f20*/  BSYNC B1 ;  /* 0x0000000000017941 */ /* 0x000fea0003800000 */
.L_x_49:
        /* <DEDUP_REMOVED lines=12> */
.L_x_52:
[----:B------:R-:W-:Y:S05]  /*2ff0*/  BSYNC B1 ;  /* 0x0000000000017941 */ /* 0x000fea0003800000 */
.L_x_51:
        /* <DEDUP_REMOVED lines=13> */
.L_x_54:
[----:B------:R-:W-:Y:S05]  /*30d0*/  BSYNC B1 ;  /* 0x0000000000017941 */ /* 0x000fea0003800000 */
.L_x_53:
        /* <DEDUP_REMOVED lines=13> */
.L_x_56:
[----:B------:R-:W-:Y:S05]  /*31b0*/  BSYNC B1 ;  /* 0x0000000000017941 */ /* 0x000fea0003800000 */
.L_x_55:
        /* <DEDUP_REMOVED lines=12> */
.L_x_58:
[----:B------:R-:W-:Y:S05]  /*3280*/  BSYNC B1 ;  /* 0x0000000000017941 */ /* 0x000fea0003800000 */
.L_x_57:
        /* <DEDUP_REMOVED lines=12> */
.L_x_60:
[----:B------:R-:W-:Y:S05]  /*3350*/  BSYNC B1 ;  /* 0x0000000000017941 */ /* 0x000fea0003800000 */
.L_x_59:
        /* <DEDUP_REMOVED lines=13> */
.L_x_62:
[----:B------:R-:W-:Y:S05]  /*3430*/  BSYNC B1 ;  /* 0x0000000000017941 */ /* 0x000fea0003800000 */
.L_x_61:
        /* <DEDUP_REMOVED lines=13> */
.L_x_64:
[----:B------:R-:W-:Y:S05]  /*3510*/  BSYNC B1 ;  /* 0x0000000000017941 */ /* 0x000fea0003800000 */
.L_x_63:
        /* <DEDUP_REMOVED lines=12> */
.L_x_66:
[----:B------:R-:W-:Y:S05]  /*35e0*/  BSYNC B1 ;  /* 0x0000000000017941 */ /* 0x000fea0003800000 */
.L_x_65:
        /* <DEDUP_REMOVED lines=12> */
.L_x_68:
[----:B------:R-:W-:Y:S05]  /*36b0*/  BSYNC B1 ;  /* 0x0000000000017941 */ /* 0x000fea0003800000 */
.L_x_67:
        /* <DEDUP_REMOVED lines=13> */
.L_x_70:
[----:B------:R-:W-:Y:S05]  /*3790*/  BSYNC B1 ;  /* 0x0000000000017941 */ /* 0x000fea0003800000 */
.L_x_69:
        /* <DEDUP_REMOVED lines=13> */
.L_x_72:
[----:B------:R-:W-:Y:S05]  /*3870*/  BSYNC B1 ;  /* 0x0000000000017941 */ /* 0x000fea0003800000 */
.L_x_71:
        /* <DEDUP_REMOVED lines=12> */
.L_x_74:
[----:B------:R-:W-:Y:S05]  /*3940*/  BSYNC B1 ;  /* 0x0000000000017941 */ /* 0x000fea0003800000 */
.L_x_73:
        /* <DEDUP_REMOVED lines=12> */
.L_x_76:
[----:B------:R-:W-:Y:S05]  /*3a10*/  BSYNC B1 ;  /* 0x0000000000017941 */ /* 0x000fea0003800000 */
.L_x_75:
        /* <DEDUP_REMOVED lines=13> */
.L_x_78:
[----:B------:R-:W-:Y:S05]  /*3af0*/  BSYNC B1 ;  /* 0x0000000000017941 */ /* 0x000fea0003800000 */
.L_x_77:
        /* <DEDUP_REMOVED lines=13> */
.L_x_80:
[----:B------:R-:W-:Y:S05]  /*3bd0*/  BSYNC B1 ;  /* 0x0000000000017941 */ /* 0x000fea0003800000 */
.L_x_79:
        /* <DEDUP_REMOVED lines=12> */
.L_x_82:
[----:B------:R-:W-:Y:S05]  /*3ca0*/  BSYNC B1 ;  /* 0x0000000000017941 */ /* 0x000fea0003800000 */
.L_x_81:
        /* <DEDUP_REMOVED lines=12> */
.L_x_84:
[----:B------:R-:W-:Y:S05]  /*3d70*/  BSYNC B1 ;  /* 0x0000000000017941 */ /* 0x000fea0003800000 */
.L_x_83:
        /* <DEDUP_REMOVED lines=13> */
.L_x_86:
[----:B------:R-:W-:Y:S05]  /*3e50*/  BSYNC B1 ;  /* 0x0000000000017941 */ /* 0x000fea0003800000 */
.L_x_85:
        /* <DEDUP_REMOVED lines=13> */
.L_x_88:
[----:B------:R-:W-:Y:S05]  /*3f30*/  BSYNC B1 ;  /* 0x0000000000017941 */ /* 0x000fea0003800000 */
.L_x_87:
        /* <DEDUP_REMOVED lines=12> */
.L_x_90:
[----:B------:R-:W-:Y:S05]  /*4000*/  BSYNC B1 ;  /* 0x0000000000017941 */ /* 0x000fea0003800000 */
.L_x_89:
        /* <DEDUP_REMOVED lines=12> */
.L_x_92:
[----:B------:R-:W-:Y:S05]  /*40d0*/  BSYNC B1 ;  /* 0x0000000000017941 */ /* 0x000fea0003800000 */
.L_x_91:
        /* <DEDUP_REMOVED lines=13> */
.L_x_94:
[----:B------:R-:W-:Y:S05]  /*41b0*/  BSYNC B1 ;  /* 0x0000000000017941 */ /* 0x000fea0003800000 */
.L_x_93:
[----:B-----5:R-:W-:Y:S01]  /*41c0*/  LOP3.LUT R25, R25, 0xff, RZ, 0xc0, !PT ;  /* 0x000000ff19197812 */ /* 0x020fe200078ec0ff */
[----:B------:R-:W-:Y:S01]  /*41d0*/  BSSY B1, `(.L_x_95) ;  /* 0x000000c000017945 */ /* 0x000fe20003800000 */
[----:B------:R-:W-:Y:S02]  /*41e0*/  ISETP.GE.AND P1, PT, R24, 0x3a, PT ;  /* 0x0000003a1800780c */ /* 0x000fe40003f26270 */
[----:B------:R-:W-:Y:S02]  /*41f0*/  F2FP.F16.E4M3.UNPACK_B R25, R25 ;  /* 0x00000019ff19723e */ /* 0x000fe400020006ff */
[----:B------:R-:W-:Y:S02]  /*4200*/  ISETP.LT.OR P3, PT, R6, 0x1, !P1 ;  /* 0x000000010600780c */ /* 0x000fe40004f61670 */
[----:B------:R-:W-:Y:S01]  /*4210*/  PRMT R24, RZ, 0x7610, R24 ;  /* 0x00007610ff187816 */ /* 0x000fe20000000018 */
[----:B------:R-:W-:-:S05]  /*4220*/  HADD2.F32 R26, -RZ, R25.H0_H0 ;  /* 0x20000019ff1a7230 */ /* 0x000fca0000004100 */
[----:B------:R-:W-:-:S04]  /*4230*/  FMUL R26, R26, R13 ;  /* 0x0000000d1a1a7220 */ /* 0x000fc80000400000 */
[----:B------:R-:W-:-:S05]  /*4240*/  FFMA R26, R57, R12, R26 ;  /* 0x0000000c391a7223 */ /* 0x000fca000000001a */
[----:B------:R-:W-:-:S05]  /*4250*/  F2FP.SATFINITE.E4M3.F32.PACK_AB_MERGE_C R25, RZ, R26, RZ ;  /* 0x0000001aff19723e */ /* 0x000fca00048070ff */
[----:B------:R0:W-:Y:S01]  /*4260*/  @!P2 STG.E.U8 desc[UR20][R14.64+0x38], R25 ;  /* 0x000038190e00a986 */ /* 0x0001e2000c101114 */
[----:B------:R-:W-:Y:S05]  /*4270*/  @P3 BRA `(.L_x_96) ;  /* 0x0000000000043947 */ /* 0x000fea0003800000 */
[----:B------:R0:W5:Y:S02]  /*4280*/  LDG.E.U8 R24, desc[UR20][R4.64+0x39] ;  /* 0x0000391404187981 */ /* 0x000164000c1e1100 */
.L_x_96:
[----:B------:R-:W-:Y:S05]  /*4290*/  BSYNC B1 ;  /* 0x0000000000017941 */ /* 0x000fea0003800000 */
.L_x_95:
[----:B-----5:R-:W-:Y:S01]  /*42a0*/  LOP3.LUT R24, R24, 0xff, RZ, 0xc0, !PT ;  /* 0x000000ff18187812 */ /* 0x020fe200078ec0ff */
[----:B------:R-:W-:Y:S01]  /*42b0*/  BSSY B1, `(.L_x_97) ;  /* 0x000000b000017945 */ /* 0x000fe20003800000 */
[----:B------:R-:W-:Y:S02]  /*42c0*/  ISETP.LT.OR P0, PT, R6, 0x9, !P0 ;  /* 0x000000090600780c */ /* 0x000fe40004701670 */
[----:B------:R-:W-:Y:S02]  /*42d0*/  F2FP.F16.E4M3.UNPACK_B R24, R24 ;  /* 0x00000018ff18723e */ /* 0x000fe400020006ff */
[----:B0-2---:R-:W-:-:S03]  /*42e0*/  PRMT R4, RZ, 0x7610, R4 ;  /* 0x00007610ff047816 */ /* 0x005fc60000000004 */
[----:B------:R-:W-:-:S05]  /*42f0*/  HADD2.F32 R24, -RZ, R24.H0_H0 ;  /* 0x20000018ff187230 */ /* 0x000fca0000004100 */
[----:B------:R-:W-:-:S04]  /*4300*/  FMUL R5, R24, R13 ;  /* 0x0000000d18057220 */ /* 0x000fc80000400000 */
[----:B------:R-:W-:-:S05]  /*4310*/  FFMA R5, R56, R12, R5 ;  /* 0x0000000c38057223 */ /* 0x000fca0000000005 */
[----:B------:R-:W-:-:S05]  /*4320*/  F2FP.SATFINITE.E4M3.F32.PACK_AB_MERGE_C R5, RZ, R5, RZ ;  /* 0x00000005ff05723e */ /* 0x000fca00048070ff */
[----:B------:R0:W-:Y:S01]  /*4330*/  @!P3 STG.E.U8 desc[UR20][R14.64+0x39], R5 ;  /* 0x000039050e00b986 */ /* 0x0001e2000c101114 */
[----:B------:R-:W-:Y:S05]  /*4340*/  @P0 BRA `(.L_x_98) ;  /* 0x0000000000040947 */ /* 0x000fea0003800000 */
[----:B------:R2:W5:Y:S02]  /*4350*/  LDG.E.U8 R4, desc[UR20][R20.64+0x38] ;  /* 0x0000381414047981 */ /* 0x000564000c1e1100 */
.L_x_98:
[----:B------:R-:W-:Y:S05]  /*4360*/  BSYNC B1 ;  /* 0x0000000000017941 */ /* 0x000fea0003800000 */
.L_x_97:
[----:B-----5:R-:W-:Y:S01]  /*4370*/  LOP3.LUT R4, R4, 0xff, RZ, 0xc0, !PT ;  /* 0x000000ff04047812 */ /* 0x020fe200078ec0ff */
[----:B------:R-:W-:Y:S01]  /*4380*/  BSSY B1, `(.L_x_99) ;  /* 0x000000b000017945 */ /* 0x000fe20003800000 */
[----:B------:R-:W-:Y:S02]  /*4390*/  ISETP.LT.OR P1, PT, R6, 0x9, !P1 ;  /* 0x000000090600780c */ /* 0x000fe40004f21670 */
[----:B------:R-:W-:-:S05]  /*43a0*/  F2FP.F16.E4M3.UNPACK_B R4, R4 ;  /* 0x00000004ff04723e */ /* 0x000fca00020006ff */
[----:B------:R-:W-:-:S05]  /*43b0*/  HADD2.F32 R4, -RZ, R4.H0_H0 ;  /* 0x20000004ff047230 */ /* 0x000fca0000004100 */
[----:B------:R-:W-:-:S04]  /*43c0*/  FMUL R4, R4, R13 ;  /* 0x0000000d04047220 */ /* 0x000fc80000400000 */
[----:B------:R-:W-:-:S05]  /*43d0*/  FFMA R4, R23, R12, R4 ;  /* 0x0000000c17047223 */ /* 0x000fca0000000004 */
[----:B0-----:R-:W-:Y:S02]  /*43e0*/  F2FP.SATFINITE.E4M3.F32.PACK_AB_MERGE_C R5, RZ, R4, RZ ;  /* 0x00000004ff05723e */ /* 0x001fe400048070ff */
[----:B------:R-:W-:-:S03]  /*43f0*/  PRMT R4, RZ, 0x7610, R4 ;  /* 0x00007610ff047816 */ /* 0x000fc60000000004 */
[----:B------:R0:W-:Y:S01]  /*4400*/  @!P0 STG.E.U8 desc[UR20][R16.64+0x38], R5 ;  /* 0x0000380510008986 */ /* 0x0001e2000c101114 */
[----:B------:R-:W-:Y:S05]  /*4410*/  @P1 BRA `(.L_x_100) ;  /* 0x0000000000041947 */ /* 0x000fea0003800000 */
[----:B------:R0:W5:Y:S02]  /*4420*/  LDG.E.U8 R4, desc[UR20][R20.64+0x39] ;  /* 0x0000391414047981 */ /* 0x000164000c1e1100 */
.L_x_100:
[----:B------:R-:W-:Y:S05]  /*4430*/  BSYNC B1 ;  /* 0x0000000000017941 */ /* 0x000fea0003800000 */
.L_x_99:
[----:B------:R-:W-:Y:S05]  /*4440*/  @P1 BRA `(.L_x_101) ;  /* 0x0000000800601947 */ /* 0x000fea0003800000 */
[----:B-----5:R-:W-:-:S04]  /*4450*/  LOP3.LUT R4, R4, 0xff, RZ, 0xc0, !PT ;  /* 0x000000ff04047812 */ /* 0x020fc800078ec0ff */
[----:B------:R-:W-:-:S05]  /*4460*/  F2FP.F16.E4M3.UNPACK_B R4, R4 ;  /* 0x00000004ff04723e */ /* 0x000fca00020006ff */
[----:B------:R-:W-:-:S05]  /*4470*/  HADD2.F32 R4, -RZ, R4.H0_H0 ;  /* 0x20000004ff047230 */ /* 0x000fca0000004100 */
[----:B0-----:R-:W-:-:S04]  /*4480*/  FMUL R5, R4, R13 ;  /* 0x0000000d04057220 */ /* 0x001fc80000400000 */
[----:B------:R-:W-:-:S05]  /*4490*/  FFMA R5, R22, R12, R5 ;  /* 0x0000000c16057223 */ /* 0x000fca0000000005 */
[----:B------:R-:W-:-:S05]  /*44a0*/  F2FP.SATFINITE.E4M3.F32.PACK_AB_MERGE_C R5, RZ, R5, RZ ;  /* 0x00000005ff05723e */ /* 0x000fca00048070ff */
[----:B------:R0:W-:Y:S01]  /*44b0*/  STG.E.U8 desc[UR20][R16.64+0x39], R5 ;  /* 0x0000390510007986 */ /* 0x0001e2000c101114 */
[----:B------:R-:W-:Y:S05]  /*44c0*/  BRA `(.L_x_101) ;  /* 0x0000000800407947 */ /* 0x000fea0003800000 */
.L_x_36:
[C---:B------:R-:W-:Y:S01]  /*44d0*/  ISETP.GE.AND P3, PT, R24.reuse, 0x1, PT ;  /* 0x000000011800780c */ /* 0x040fe20003f66270 */
[-C--:B------:R-:W-:Y:S01]  /*44e0*/  FMUL R85, R85, R12.reuse ;  /* 0x0000000c55557220 */ /* 0x080fe20000400000 */
[----:B------:R-:W-:Y:S01]  /*44f0*/  ISETP.GE.AND P0, PT, R24, 0x2, PT ;  /* 0x000000021800780c */ /* 0x000fe20003f06270 */
[-C--:B------:R-:W-:Y:S01]  /*4500*/  FMUL R84, R84, R12.reuse ;  /* 0x0000000c54547220 */ /* 0x080fe20000400000 */
[C---:B------:R-:W-:Y:S01]  /*4510*/  ISETP.LT.OR P1, PT, R6.reuse, 0x1, !P3 ;  /* 0x000000010600780c */ /* 0x040fe20005f21670 */
[-C--:B------:R-:W-:Y:S01]  /*4520*/  FMUL R83, R83, R12.reuse ;  /* 0x0000000c53537220 */ /* 0x080fe20000400000 */
[----:B------:R-:W-:Y:S01]  /*4530*/  ISETP.LT.OR P2, PT, R6, 0x1, !P0 ;  /* 0x000000010600780c */ /* 0x000fe20004741670 */
[-C--:B------:R-:W-:Y:S01]  /*4540*/  FMUL R82, R82, R12.reuse ;  /* 0x0000000c52527220 */ /* 0x080fe20000400000 */
[----:B------:R-:W-:Y:S01]  /*4550*/  ISETP.LT.OR P3, PT, R6, 0x9, !P3 ;  /* 0x000000090600780c */ /* 0x000fe20005f61670 */
[-C--:B------:R-:W-:Y:S01]  /*4560*/  FMUL R81, R81, R12.reuse ;  /* 0x0000000c51517220 */ /* 0x080fe20000400000 */
[----:B------:R-:W-:Y:S01]  /*4570*/  F2FP.SATFINITE.E4M3.F32.PACK_AB_MERGE_C R85, RZ, R85, RZ ;  /* 0x00000055ff55723e */ /* 0x000fe200048070ff */
[----:B------:R-:W-:Y:S01]  /*4580*/  FMUL R80, R80, R12 ;  /* 0x0000000c50507220 */ /* 0x000fe20000400000 */
[----:B------:R-:W-:Y:S01]  /*4590*/  F2FP.SATFINITE.E4M3.F32.PACK_AB_MERGE_C R5, RZ, R84, RZ ;  /* 0x00000054ff05723e */ /* 0x000fe200048070ff */
[-C--:B------:R-:W-:Y:S01]  /*45a0*/  FMUL R79, R79, R12.reuse ;  /* 0x0000000c4f4f7220 */ /* 0x080fe20000400000 */
[----:B------:R-:W-:Y:S01]  /*45b0*/  F2FP.SATFINITE.E4M3.F32.PACK_AB_MERGE_C R83, RZ, R83, RZ ;  /* 0x00000053ff53723e */ /* 0x000fe200048070ff */
[-C--:B------:R-:W-:Y:S01]  /*45c0*/  FMUL R78, R78, R12.reuse ;  /* 0x0000000c4e4e7220 */ /* 0x080fe20000400000 */
[----:B------:R-:W-:Y:S01]  /*45d0*/  ISETP.LT.OR P0, PT, R6, 0x9, !P0 ;  /* 0x000000090600780c */ /* 0x000fe20004701670 */
[----:B------:R-:W-:Y:S01]  /*45e0*/  @!P1 STG.E.U8 desc[UR20][R14.64], R85 ;  /* 0x000000550e009986 */ /* 0x000fe2000c101114 */
[C---:B------:R-:W-:Y:S01]  /*45f0*/  ISETP.GE.AND P1, PT, R24.reuse, 0x9, PT ;  /* 0x000000091800780c */ /* 0x040fe20003f26270 */
[-C--:B------:R-:W-:Y:S01]  /*4600*/  FMUL R77, R77, R12.reuse ;  /* 0x0000000c4d4d7220 */ /* 0x080fe20000400000 */
[----:B------:R-:W-:Y:S01]  /*4610*/  F2FP.SATFINITE.E4M3.F32.PACK_AB_MERGE_C R81, RZ, R81, RZ ;  /* 0x00000051ff51723e */ /* 0x000fe200048070ff */
[----:B------:R0:W-:Y:S01]  /*4620*/  @!P2 STG.E.U8 desc[UR20][R14.64+0x1], R5 ;  /* 0x000001050e00a986 */ /* 0x0001e2000c101114 */
[----:B------:R-:W-:Y:S01]  /*4630*/  ISETP.GE.AND P2, PT, R24, 0xa, PT ;  /* 0x0000000a1800780c */ /* 0x000fe20003f46270 */
[----:B------:R-:W-:Y:S01]  /*4640*/  FMUL R76, R76, R12 ;  /* 0x0000000c4c4c7220 */ /* 0x000fe20000400000 */
[----:B------:R-:W-:Y:S01]  /*4650*/  F2FP.SATFINITE.E4M3.F32.PACK_AB_MERGE_C R21, RZ, R80, RZ ;  /* 0x00000050ff15723e */ /* 0x000fe200048070ff */
[----:B------:R-:W-:Y:S01]  /*4660*/  @!P3 STG.E.U8 desc[UR20][R16.64], R83 ;  /* 0x000000531000b986 */ /* 0x000fe2000c101114 */
[----:B------:R-:W-:Y:S01]  /*4670*/  ISETP.LT.OR P3, PT, R6, 0x1, !P1 ;  /* 0x000000010600780c */ /* 0x000fe20004f61670 */
[-C--:B------:R-:W-:Y:S01]  /*4680*/  FMUL R74, R74, R12.reuse ;  /* 0x0000000c4a4a7220 */ /* 0x080fe20000400000 */
[C---:B------:R-:W-:Y:S01]  /*4690*/  ISETP.LT.OR P5, PT, R6.reuse, 0x1, !P2 ;  /* 0x000000010600780c */ /* 0x040fe200057a1670 */
[-C--:B------:R-:W-:Y:S01]  /*46a0*/  FMUL R75, R75, R12.reuse ;  /* 0x0000000c4b4b7220 */ /* 0x080fe20000400000 */
[----:B------:R-:W-:Y:S01]  /*46b0*/  ISETP.LT.OR P1, PT, R6, 0x9, !P1 ;  /* 0x000000090600780c */ /* 0x000fe20004f21670 */
[-C--:B------:R-:W-:Y:S01]  /*46c0*/  FMUL R73, R73, R12.reuse ;  /* 0x0000000c49497220 */ /* 0x080fe20000400000 */
[----:B------:R-:W-:Y:S01]  /*46d0*/  F2FP.SATFINITE.E4M3.F32.PACK_AB_MERGE_C R79, RZ, R79, RZ ;  /* 0x0000004fff4f723e */ /* 0x000fe200048070ff */
[----:B------:R-:W-:Y:S01]  /*46e0*/  FMUL R72, R72, R12 ;  /* 0x0000000c48487220 */ /* 0x000fe20000400000 */
[----:B0-----:R-:W-:Y:S01]  /*46f0*/  F2FP.SATFINITE.E4M3.F32.PACK_AB_MERGE_C R5, RZ, R82, RZ ;  /* 0x00000052ff05723e */ /* 0x001fe200048070ff */
[-C--:B------:R-:W-:Y:S01]  /*4700*/  FMUL R70, R70, R12.reuse ;  /* 0x0000000c46467220 */ /* 0x080fe20000400000 */
[----:B------:R-:W-:Y:S01]  /*4710*/  ISETP.LT.OR P2, PT, R6, 0x9, !P2 ;  /* 0x000000090600780c */ /* 0x000fe20005741670 */
[----:B------:R-:W-:Y:S01]  /*4720*/  FMUL R71, R71, R12 ;  /* 0x0000000c47477220 */ /* 0x000fe20000400000 */
[----:B------:R-:W-:Y:S01]  /*4730*/  F2FP.SATFINITE.E4M3.F32.PACK_AB_MERGE_C R25, RZ, R78, RZ ;  /* 0x0000004eff19723e */ /* 0x000fe200048070ff */
[----:B------:R0:W-:Y:S01]  /*4740*/  @!P0 STG.E.U8 desc[UR20][R16.64+0x1], R5 ;  /* 0x0000010510008986 */ /* 0x0001e2000c101114 */
[C---:B------:R-:W-:Y:S01]  /*4750*/  ISETP.GE.AND P0, PT, R24.reuse, 0x11, PT ;  /* 0x000000111800780c */ /* 0x040fe20003f06270 */
[-C--:B------:R-:W-:Y:S01]  /*4760*/  FMUL R69, R69, R12.reuse ;  /* 0x0000000c45457220 */ /* 0x080fe20000400000 */
[----:B------:R-:W-:Y:S01]  /*4770*/  F2FP.SATFINITE.E4M3.F32.PACK_AB_MERGE_C R77, RZ, R77, RZ ;  /* 0x0000004dff4d723e */ /* 0x000fe200048070ff */
[----:B------:R-:W-:Y:S01]  /*4780*/  @!P3 STG.E.U8 desc[UR20][R14.64+0x8], R81 ;  /* 0x000008510e00b986 */ /* 0x000fe2000c101114 */
[----:B------:R-:W-:Y:S01]  /*4790*/  ISETP.GE.AND P3, PT, R24, 0x12, PT ;  /* 0x000000121800780c */ /* 0x000fe20003f66270 */
[-C--:B------:R-:W-:Y:S01]  /*47a0*/  FMUL R68, R68, R12.reuse ;  /* 0x0000000c44447220 */ /* 0x080fe20000400000 */
[----:B------:R-:W-:Y:S01]  /*47b0*/  F2FP.SATFINITE.E4M3.F32.PACK_AB_MERGE_C R75, RZ, R75, RZ ;  /* 0x0000004bff4b723e */ /* 0x000fe200048070ff */
[----:B------:R1:W-:Y:S01]  /*47c0*/  @!P5 STG.E.U8 desc[UR20][R14.64+0x9], R21 ;  /* 0x000009150e00d986 */ /* 0x0003e2000c101114 */
[C---:B------:R-:W-:Y:S01]  /*47d0*/  ISETP.LT.OR P5, PT, R6.reuse, 0x1, !P3 ;  /* 0x000000010600780c */ /* 0x040fe20005fa1670 */
[-C--:B------:R-:W-:Y:S01]  /*47e0*/  FMUL R67, R67, R12.reuse ;  /* 0x0000000c43437220 */ /* 0x080fe20000400000 */
[C---:B------:R-:W-:Y:S01]  /*47f0*/  ISETP.LT.OR P3, PT, R6.reuse, 0x9, !P3 ;  /* 0x000000090600780c */ /* 0x040fe20005f61670 */
[----:B------:R-:W-:Y:S01]  /*4800*/  @!P1 STG.E.U8 desc[UR20][R16.64+0x8], R79 ;  /* 0x0000084f10009986 */ /* 0x000fe2000c101114 */
[----:B------:R-:W-:Y:S01]  /*4810*/  ISETP.LT.OR P1, PT, R6, 0x1, !P0 ;  /* 0x000000010600780c */ /* 0x000fe20004721670 */
[----:B------:R-:W-:Y:S01]  /*4820*/  FMUL R66, R66, R12 ;  /* 0x0000000c42427220 */ /* 0x000fe20000400000 */
[----:B0-----:R-:W-:Y:S01]  /*4830*/  F2FP.SATFINITE.E4M3.F32.PACK_AB_MERGE_C R5, RZ, R76, RZ ;  /* 0x0000004cff05723e */ /* 0x001fe200048070ff */
[----:B------:R-:W-:Y:S01]  /*4840*/  @!P2 STG.E.U8 desc[UR20][R16.64+0x9], R25 ;  /* 0x000009191000a986 */ /* 0x000fe2000c101114 */
[----:B------:R-:W-:Y:S01]  /*4850*/  ISETP.GE.AND P2, PT, R24, 0x19, PT ;  /* 0x000000191800780c */ /* 0x000fe20003f46270 */
[-C--:B------:R-:W-:Y:S01]  /*4860*/  FMUL R65, R65, R12.reuse ;  /* 0x0000000c41417220 */ /* 0x080fe20000400000 */
[----:B------:R-:W-:Y:S01]  /*4870*/  ISETP.LT.OR P0, PT, R6, 0x9, !P0 ;  /* 0x000000090600780c */ /* 0x000fe20004701670 */
[----:B------:R-:W-:Y:S01]  /*4880*/  FMUL R64, R64, R12 ;  /* 0x0000000c40407220 */ /* 0x000fe20000400000 */
[----:B------:R-:W-:Y:S01]  /*4890*/  ISETP.LT.OR P6, PT, R6, 0x1, !P2 ;  /* 0x000000010600780c */ /* 0x000fe200057c1670 */
[----:B------:R0:W-:Y:S01]  /*48a0*/  @!P5 STG.E.U8 desc[UR20][R14.64+0x11], R5 ;  /* 0x000011050e00d986 */ /* 0x0001e2000c101114 */
[----:B-1----:R-:W-:Y:S01]  /*48b0*/  F2FP.SATFINITE.E4M3.F32.PACK_AB_MERGE_C R21, RZ, R74, RZ ;  /* 0x0000004aff15723e */ /* 0x002fe200048070ff */
[-C--:B------:R-:W-:Y:S01]  /*48c0*/  FMUL R62, R62, R12.reuse ;  /* 0x0000000c3e3e7220 */ /* 0x080fe20000400000 */
[----:B------:R-:W-:Y:S01]  /*48d0*/  F2FP.SATFINITE.E4M3.F32.PACK_AB_MERGE_C R73, RZ, R73, RZ ;  /* 0x00000049ff49723e */ /* 0x000fe200048070ff */
[----:B------:R-:W-:Y:S01]  /*48e0*/  @!P1 STG.E.U8 desc[UR20][R14.64+0x10], R77 ;  /* 0x0000104d0e009986 */ /* 0x000fe2000c101114 */
[----:B------:R-:W-:Y:S01]  /*48f0*/  ISETP.GE.AND P1, PT, R24, 0x1a, PT ;  /* 0x0000001a1800780c */ /* 0x000fe20003f26270 */
[-C--:B------:R-:W-:Y:S01]  /*4900*/  FMUL R63, R63, R12.reuse ;  /* 0x0000000c3f3f7220 */ /* 0x080fe20000400000 */
[C---:B------:R-:W-:Y:S01]  /*4910*/  ISETP.LT.OR P2, PT, R6.reuse, 0x9, !P2 ;  /* 0x000000090600780c */ /* 0x040fe20005741670 */
[----:B------:R1:W-:Y:S01]  /*4920*/  @!P3 STG.E.U8 desc[UR20][R16.64+0x11], R21 ;  /* 0x000011151000b986 */ /* 0x0003e2000c101114 */
[C---:B------:R-:W-:Y:S01]  /*4930*/  ISETP.LT.OR P5, PT, R6.reuse, 0x1, !P1 ;  /* 0x000000010600780c */ /* 0x040fe20004fa1670 */
[----:B------:R-:W-:Y:S01]  /*4940*/  FMUL R61, R61, R12 ;  /* 0x0000000c3d3d7220 */ /* 0x000fe20000400000 */
[----:B------:R-:W-:Y:S01]  /*4950*/  ISETP.LT.OR P3, PT, R6, 0x9, !P1 ;  /* 0x000000090600780c */ /* 0x000fe20004f61670 */
[----:B------:R-:W-:Y:S01]  /*4960*/  @!P0 STG.E.U8 desc[UR20][R16.64+0x10], R75 ;  /* 0x0000104b10008986 */ /* 0x000fe2000c101114 */
[----:B0-----:R-:W-:Y:S01]  /*4970*/  F2FP.SATFINITE.E4M3.F32.PACK_AB_MERGE_C R5, RZ, R72, RZ ;  /* 0x00000048ff05723e */ /* 0x001fe200048070ff */
[-C--:B------:R-:W-:Y:S01]  /*4980*/  FMUL R60, R60, R12.reuse ;  /* 0x0000000c3c3c7220 */ /* 0x080fe20000400000 */
[C---:B------:R-:W-:Y:S01]  /*4990*/  ISETP.GE.AND P0, PT, R24.reuse, 0x21, PT ;  /* 0x000000211800780c */ /* 0x040fe20003f06270 */
[----:B------:R-:W-:Y:S01]  /*49a0*/  @!P6 STG.E.U8 desc[UR20][R14.64+0x18], R73 ;  /* 0x000018490e00e986 */ /* 0x000fe2000c101114 */
[----:B------:R-:W-:Y:S01]  /*49b0*/  ISETP.GE.AND P1, PT, R24, 0x22, PT ;  /* 0x000000221800780c */ /* 0x000fe20003f26270 */
[-C--:B------:R-:W-:Y:S01]  /*49c0*/  FMUL R59, R59, R12.reuse ;  /* 0x0000000c3b3b7220 */ /* 0x080fe20000400000 */
[----:B------:R-:W-:Y:S01]  /*49d0*/  ISETP.LT.OR P6, PT, R6, 0x1, !P0 ;  /* 0x000000010600780c */ /* 0x000fe200047c1670 */
[----:B------:R-:W-:Y:S01]  /*49e0*/  FMUL R58, R58, R12 ;  /* 0x0000000c3a3a7220 */ /* 0x000fe20000400000 */
[----:B-1----:R-:W-:Y:S01]  /*49f0*/  F2FP.SATFINITE.E4M3.F32.PACK_AB_MERGE_C R21, RZ, R70, RZ ;  /* 0x00000046ff15723e */ /* 0x002fe200048070ff */
[----:B------:R0:W-:Y:S01]  /*4a00*/  @!P5 STG.E.U8 desc[UR20][R14.64+0x19], R5 ;  /* 0x000019050e00d986 */ /* 0x0001e2000c101114 */
[----:B------:R-:W-:Y:S01]  /*4a10*/  ISETP.LT.OR P5, PT, R6, 0x1, !P1 ;  /* 0x000000010600780c */ /* 0x000fe20004fa1670 */
[-C--:B------:R-:W-:Y:S01]  /*4a20*/  FMUL R57, R57, R12.reuse ;  /* 0x0000000c39397220 */ /* 0x080fe20000400000 */
[----:B------:R-:W-:Y:S01]  /*4a30*/  F2FP.SATFINITE.E4M3.F32.PACK_AB_MERGE_C R71, RZ, R71, RZ ;  /* 0x00000047ff47723e */ /* 0x000fe200048070ff */
[----:B------:R1:W-:Y:S01]  /*4a40*/  @!P3 STG.E.U8 desc[UR20][R16.64+0x19], R21 ;  /* 0x000019151000b986 */ /* 0x0003e2000c101114 */
[----:B------:R-:W-:Y:S01]  /*4a50*/  F2FP.SATFINITE.E4M3.F32.PACK_AB_MERGE_C R69, RZ, R69, RZ ;  /* 0x00000045ff45723e */ /* 0x000fe200048070ff */
[----:B------:R-:W-:Y:S01]  /*4a60*/  FMUL R56, R56, R12 ;  /* 0x0000000c38387220 */ /* 0x000fe20000400000 */
[----:B------:R-:W-:Y:S01]  /*4a70*/  F2FP.SATFINITE.E4M3.F32.PACK_AB_MERGE_C R25, RZ, R68, RZ ;  /* 0x00000044ff19723e */ /* 0x000fe200048070ff */
[----:B------:R-:W-:Y:S01]  /*4a80*/  @!P2 STG.E.U8 desc[UR20][R16.64+0x18], R71 ;  /* 0x000018471000a986 */ /* 0x000fe2000c101114 */
[----:B------:R-:W-:Y:S01]  /*4a90*/  ISETP.LT.OR P3, PT, R6, 0x9, !P1 ;  /* 0x000000090600780c */ /* 0x000fe20004f61670 */
[-C--:B------:R-:W-:Y:S01]  /*4aa0*/  FMUL R23, R23, R12.reuse ;  /* 0x0000000c17177220 */ /* 0x080fe20000400000 */
[----:B------:R-:W-:Y:S01]  /*4ab0*/  ISETP.GE.AND P2, PT, R24, 0x29, PT ;  /* 0x000000291800780c */ /* 0x000fe20003f46270 */
[----:B------:R-:W-:Y:S01]  /*4ac0*/  @!P6 STG.E.U8 desc[UR20][R14.64+0x20], R69 ;  /* 0x000020450e00e986 */ /* 0x000fe2000c101114 */
[----:B------:R-:W-:Y:S01]  /*4ad0*/  ISETP.LT.OR P0, PT, R6, 0x9, !P0 ;  /* 0x000000090600780c */ /* 0x000fe20004701670 */
[----:B------:R-:W-:Y:S01]  /*4ae0*/  FMUL R22, R22, R12 ;  /* 0x0000000c16167220 */ /* 0x000fe20000400000 */
[----:B------:R-:W-:Y:S01]  /*4af0*/  ISETP.GE.AND P1, PT, R24, 0x2a, PT ;  /* 0x0000002a1800780c */ /* 0x000fe20003f26270 */
[----:B------:R-:W-:Y:S01]  /*4b00*/  @!P5 STG.E.U8 desc[UR20][R14.64+0x21], R25 ;  /* 0x000021190e00d986 */ /* 0x000fe2000c101114 */
[----:B------:R-:W-:-:S02]  /*4b10*/  ISETP.LT.OR P6, PT, R6, 0x1, !P2 ;  /* 0x000000010600780c */ /* 0x000fc400057c1670 */
[C---:B------:R-:W-:Y:S02]  /*4b20*/  ISETP.LT.OR P5, PT, R6.reuse, 0x1, !P1 ;  /* 0x000000010600780c */ /* 0x040fe40004fa1670 */
[----:B------:R-:W-:Y:S02]  /*4b30*/  F2FP.SATFINITE.E4M3.F32.PACK_AB_MERGE_C R67, RZ, R67, RZ ;  /* 0x00000043ff43723e */ /* 0x000fe400048070ff */
[----:B0-----:R-:W-:Y:S02]  /*4b40*/  F2FP.SATFINITE.E4M3.F32.PACK_AB_MERGE_C R5, RZ, R66, RZ ;  /* 0x00000042ff05723e */ /* 0x001fe400048070ff */
[----:B------:R-:W-:Y:S01]  /*4b50*/  F2FP.SATFINITE.E4M3.F32.PACK_AB_MERGE_C R65, RZ, R65, RZ ;  /* 0x00000041ff41723e */ /* 0x000fe200048070ff */
[----:B------:R-:W-:Y:S01]  /*4b60*/  @!P0 STG.E.U8 desc[UR20][R16.64+0x20], R67 ;  /* 0x0000204310008986 */ /* 0x000fe2000c101114 */
[----:B-1----:R-:W-:Y:S02]  /*4b70*/  F2FP.SATFINITE.E4M3.F32.PACK_AB_MERGE_C R21, RZ, R64, RZ ;  /* 0x00000040ff15723e */ /* 0x002fe400048070ff */
[C---:B------:R-:W-:Y:S01]  /*4b80*/  ISETP.LT.OR P1, PT, R6.reuse, 0x9, !P1 ;  /* 0x000000090600780c */ /* 0x040fe20004f21670 */
[----:B------:R0:W-:Y:S01]  /*4b90*/  @!P3 STG.E.U8 desc[UR20][R16.64+0x21], R5 ;  /* 0x000021051000b986 */ /* 0x0001e2000c101114 */
[----:B------:R-:W-:-:S02]  /*4ba0*/  ISETP.LT.OR P2, PT, R6, 0x9, !P2 ;  /* 0x000000090600780c */ /* 0x000fc40005741670 */
[C---:B------:R-:W-:Y:S01]  /*4bb0*/  ISETP.GE.AND P3, PT, R24.reuse, 0x31, PT ;  /* 0x000000311800780c */ /* 0x040fe20003f66270 */
[----:B------:R-:W-:Y:S01]  /*4bc0*/  @!P6 STG.E.U8 desc[UR20][R14.64+0x28], R65 ;  /* 0x000028410e00e986 */ /* 0x000fe2000c101114 */
[----:B------:R-:W-:Y:S02]  /*4bd0*/  ISETP.GE.AND P0, PT, R24, 0x32, PT ;  /* 0x000000321800780c */ /* 0x000fe40003f06270 */
[----:B------:R-:W-:Y:S01]  /*4be0*/  F2FP.SATFINITE.E4M3.F32.PACK_AB_MERGE_C R63, RZ, R63, RZ ;  /* 0x0000003fff3f723e */ /* 0x000fe200048070ff */
[----:B------:R1:W-:Y:S01]  /*4bf0*/  @!P5 STG.E.U8 desc[UR20][R14.64+0x29], R21 ;  /* 0x000029150e00d986 */ /* 0x0003e2000c101114 */
[C---:B------:R-:W-:Y:S02]  /*4c00*/  ISETP.LT.OR P5, PT, R6.reuse, 0x1, !P3 ;  /* 0x000000010600780c */ /* 0x040fe40005fa1670 */
[----:B------:R-:W-:Y:S02]  /*4c10*/  ISETP.LT.OR P6, PT, R6, 0x1, !P0 ;  /* 0x000000010600780c */ /* 0x000fe400047c1670 */
[----:B0-----:R-:W-:Y:S01]  /*4c20*/  F2FP.SATFINITE.E4M3.F32.PACK_AB_MERGE_C R5, RZ, R62, RZ ;  /* 0x0000003eff05723e */ /* 0x001fe200048070ff */
[----:B------:R-:W-:Y:S01]  /*4c30*/  @!P2 STG.E.U8 desc[UR20][R16.64+0x28], R63 ;  /* 0x0000283f1000a986 */ /* 0x000fe2000c101114 */
[----:B------:R-:W-:-:S02]  /*4c40*/  F2FP.SATFINITE.E4M3.F32.PACK_AB_MERGE_C R61, RZ, R61, RZ ;  /* 0x0000003dff3d723e */ /* 0x000fc400048070ff */
[----:B------:R-:W-:Y:S01]  /*4c50*/  ISETP.GE.AND P2, PT, R24, 0x3a, PT ;  /* 0x0000003a1800780c */ /* 0x000fe20003f46270 */
[----:B------:R0:W-:Y:S01]  /*4c60*/  @!P1 STG.E.U8 desc[UR20][R16.64+0x29], R5 ;  /* 0x0000290510009986 */ /* 0x0001e2000c101114 */
[----:B------:R-:W-:Y:S02]  /*4c70*/  ISETP.LT.OR P1, PT, R6, 0x9, !P3 ;  /* 0x000000090600780c */ /* 0x000fe40005f21670 */
[----:B-1----:R-:W-:Y:S01]  /*4c80*/  F2FP.SATFINITE.E4M3.F32.PACK_AB_MERGE_C R21, RZ, R60, RZ ;  /* 0x0000003cff15723e */ /* 0x002fe200048070ff */
[----:B------:R-:W-:Y:S01]  /*4c90*/  @!P5 STG.E.U8 desc[UR20][R14.64+0x30], R61 ;  /* 0x0000303d0e00d986 */ /* 0x000fe2000c101114 */
[----:B------:R-:W-:Y:S02]  /*4ca0*/  ISETP.GE.AND P3, PT, R24, 0x39, PT ;  /* 0x000000391800780c */ /* 0x000fe40003f66270 */
[C---:B------:R-:W-:Y:S01]  /*4cb0*/  ISETP.LT.OR P0, PT, R6.reuse, 0x9, !P0 ;  /* 0x000000090600780c */ /* 0x040fe20004701670 */
[----:B------:R1:W-:Y:S01]  /*4cc0*/  @!P6 STG.E.U8 desc[UR20][R14.64+0x31], R21 ;  /* 0x000031150e00e986 */ /* 0x0003e2000c101114 */
[----:B------:R-:W-:-:S02]  /*4cd0*/  ISETP.LT.OR P5, PT, R6, 0x1, !P3 ;  /* 0x000000010600780c */ /* 0x000fc40005fa1670 */
[C---:B------:R-:W-:Y:S02]  /*4ce0*/  ISETP.LT.OR P6, PT, R6.reuse, 0x1, !P2 ;  /* 0x000000010600780c */ /* 0x040fe400057c1670 */
[C---:B------:R-:W-:Y:S02]  /*4cf0*/  ISETP.LT.OR P3, PT, R6.reuse, 0x9, !P3 ;  /* 0x000000090600780c */ /* 0x040fe40005f61670 */
[----:B------:R-:W-:Y:S02]  /*4d00*/  ISETP.LT.OR P2, PT, R6, 0x9, !P2 ;  /* 0x000000090600780c */ /* 0x000fe40005741670 */
[----:B------:R-:W-:Y:S02]  /*4d10*/  F2FP.SATFINITE.E4M3.F32.PACK_AB_MERGE_C R59, RZ, R59, RZ ;  /* 0x0000003bff3b723e */ /* 0x000fe400048070ff */
[----:B0-----:R-:W-:Y:S02]  /*4d20*/  F2FP.SATFINITE.E4M3.F32.PACK_AB_MERGE_C R5, RZ, R58, RZ ;  /* 0x0000003aff05723e */ /* 0x001fe400048070ff */
[----:B------:R-:W-:Y:S01]  /*4d30*/  F2FP.SATFINITE.E4M3.F32.PACK_AB_MERGE_C R57, RZ, R57, RZ ;  /* 0x00000039ff39723e */ /* 0x000fe200048070ff */
[----:B------:R0:W-:Y:S01]  /*4d40*/  @!P1 STG.E.U8 desc[UR20][R16.64+0x30], R59 ;  /* 0x0000303b10009986 */ /* 0x0001e2000c101114 */
[----:B-1----:R-:W-:-:S02]  /*4d50*/  F2FP.SATFINITE.E4M3.F32.PACK_AB_MERGE_C R21, RZ, R56, RZ ;  /* 0x00000038ff15723e */ /* 0x002fc400048070ff */
[----:B------:R-:W-:Y:S01]  /*4d60*/  F2FP.SATFINITE.E4M3.F32.PACK_AB_MERGE_C R23, RZ, R23, RZ ;  /* 0x00000017ff17723e */ /* 0x000fe200048070ff */
[----:B------:R0:W-:Y:S01]  /*4d70*/  @!P0 STG.E.U8 desc[UR20][R16.64+0x31], R5 ;  /* 0x0000310510008986 */ /* 0x0001e2000c101114 */
[----:B------:R-:W-:-:S03]  /*4d80*/  F2FP.SATFINITE.E4M3.F32.PACK_AB_MERGE_C R25, RZ, R22, RZ ;  /* 0x00000016ff19723e */ /* 0x000fc600048070ff */
[----:B------:R0:W-:Y:S04]  /*4d90*/  @!P5 STG.E.U8 desc[UR20][R14.64+0x38], R57 ;  /* 0x000038390e00d986 */ /* 0x0001e8000c101114 */
[----:B------:R0:W-:Y:S04]  /*4da0*/  @!P6 STG.E.U8 desc[UR20][R14.64+0x39], R21 ;  /* 0x000039150e00e986 */ /* 0x0001e8000c101114 */
[----:B------:R0:W-:Y:S04]  /*4db0*/  @!P3 STG.E.U8 desc[UR20][R16.64+0x38], R23 ;  /* 0x000038171000b986 */ /* 0x0001e8000c101114 */
[----:B------:R0:W-:Y:S02]  /*4dc0*/  @!P2 STG.E.U8 desc[UR20][R16.64+0x39], R25 ;  /* 0x000039191000a986 */ /* 0x0001e4000c101114 */
.L_x_101:
[----:B------:R-:W-:Y:S05]  /*4dd0*/  BSYNC B0 ;  /* 0x0000000000007941 */ /* 0x000fea0003800000 */
.L_x_35:
[C---:B------:R-:W-:Y:S01]  /*4de0*/  LEA R2, P0, R8.reuse, R2, 0x1 ;  /* 0x0000000208027211 */ /* 0x040fe200078008ff */
[----:B------:R-:W-:Y:S01]  /*4df0*/  ULDC.64 UR6, c[0x0][0x650] ;  /* 0x0001940000067ab9 */ /* 0x000fe20000000a00 */
[----:B-----5:R-:W-:Y:S01]  /*4e00*/  IMAD.U32 R4, RZ, RZ, UR16 ;  /* 0x00000010ff047e24 */ /* 0x020fe2000f8e00ff */
[----:B0-----:R-:W-:Y:S01]  /*4e10*/  PRMT R14, RZ, 0x7610, R14 ;  /* 0x00007610ff0e7816 */ /* 0x001fe2000000000e */
[----:B------:R-:W-:Y:S01]  /*4e20*/  IMAD.MOV.U32 R6, RZ, RZ, -0x1 ;  /* 0xffffffffff067424 */ /* 0x000fe200078e00ff */
[----:B------:R-:W-:Y:S01]  /*4e30*/  LEA.HI.X R3, R8, R3, R0, 0x1, P0 ;  /* 0x0000000308037211 */ /* 0x000fe200000f0c00 */
[----:B------:R0:W-:Y:S01]  /*4e40*/  SYNCS.ARRIVE.TRANS64.A1T0 RZ, [R4+UR24], RZ ;  /* 0x000000ff04ff79a7 */ /* 0x0001e20008100018 */
[----:B------:R-:W-:Y:S01]  /*4e50*/  ISETP.GE.U32.AND P0, PT, R2, UR6, PT ;  /* 0x0000000602007c0c */ /* 0x000fe2000bf06070 */
[----:B------:R-:W-:-:S03]  /*4e60*/  IMAD.MOV.U32 R5, RZ, RZ, -0x1 ;  /* 0xffffffffff057424 */ /* 0x000fc600078e00ff */
[----:B------:R-:W-:Y:S01]  /*4e70*/  ISETP.GE.U32.AND.EX P0, PT, R3, UR7, PT, P0 ;  /* 0x0000000703007c0c */ /* 0x000fe2000bf06100 */
[----:B0-----:R-:W-:-:S12]  /*4e80*/  IMAD.MOV.U32 R4, RZ, RZ, -0x1 ;  /* 0xffffffffff047424 */ /* 0x001fd800078e00ff */
[----:B------:R-:W-:Y:S05]  /*4e90*/  @P0 BRA `(.L_x_102) ;  /* 0x0000000400600947 */ /* 0x000fea0003800000 */
[----:B------:R-:W0:Y:S01]  /*4ea0*/  S2R R26, SR_CTAID.X ;  /* 0x00000000001a7919 */ /* 0x000e220000002500 */
[----:B--234-:R-:W2:Y:S01]  /*4eb0*/  LDC.64 R20, c[0x0][0x628] ;  /* 0x00018a00ff147b82 */ /* 0x01cea20000000a00 */
[----:B------:R-:W-:Y:S01]  /*4ec0*/  ULDC UR6, c[0x0][0x150] ;  /* 0x0000540000067ab9 */ /* 0x000fe20000000800 */
[----:B-1----:R-:W-:Y:S01]  /*4ed0*/  IMAD.MOV.U32 R16, RZ, RZ, R2 ;  /* 0x000000ffff107224 */ /* 0x002fe200078e0002 */
[----:B------:R-:W1:Y:S01]  /*4ee0*/  S2R R28, SR_CTAID.Y ;  /* 0x00000000001c7919 */ /* 0x000e620000002600 */
[----:B------:R-:W-:-:S04]  /*4ef0*/  IMAD.MOV.U32 R17, RZ, RZ, R3 ;  /* 0x000000ffff117224 */ /* 0x000fc800078e0003 */
[----:B------:R-:W3:Y:S08]  /*4f00*/  LDC R29, c[0x0][0x144] ;  /* 0x00005100ff1d7b82 */ /* 0x000ef00000000800 */
[----:B------:R-:W4:Y:S08]  /*4f10*/  LDC R6, c[0x0][0x630] ;  /* 0x00018c00ff067b82 */ /* 0x000f300000000800 */
[----:B------:R-:W1:Y:S01]  /*4f20*/  LDC.64 R24, c[0x0][0x620] ;  /* 0x00018800ff187b82 */ /* 0x000e620000000a00 */
[----:B--2---:R-:W-:-:S04]  /*4f30*/  ISETP.NE.U32.AND P0, PT, R20, RZ, PT ;  /* 0x000000ff1400720c */ /* 0x004fc80003f05070 */
[----:B------:R-:W-:Y:S02]  /*4f40*/  ISETP.NE.AND.EX P0, PT, R21, RZ, PT, P0 ;  /* 0x000000ff1500720c */ /* 0x000fe40003f05300 */
[----:B0-----:R-:W-:-:S05]  /*4f50*/  I2FP.F32.U32 R4, R26 ;  /* 0x0000001a00047245 */ /* 0x001fca0000201000 */
[----:B------:R-:W-:-:S04]  /*4f60*/  FMUL R4, R4, UR6 ;  /* 0x0000000604047c20 */ /* 0x000fc80008400000 */
[----:B------:R0:W2:Y:S02]  /*4f70*/  F2I.U32.TRUNC.NTZ R27, R4 ;  /* 0x00000004001b7305 */ /* 0x0000a4000020f000 */
[----:B---34-:R-:W-:Y:S05]  /*4f80*/  @!P0 BRA `(.L_x_103) ;  /* 0x0000000000288947 */ /* 0x018fea0003800000 */
[----:B------:R-:W3:Y:S02]  /*4f90*/  LDC R5, c[0x0][0x634] ;  /* 0x00018d00ff057b82 */ /* 0x000ee40000000800 */
[----:B---3--:R-:W-:-:S05]  /*4fa0*/  IADD3 R17, P0, R2, R5, RZ ;  /* 0x0000000502117210 */ /* 0x008fca0007f1e0ff */
[----:B------:R-:W-:-:S04]  /*4fb0*/  IMAD.X R23, RZ, RZ, R3, P0 ;  /* 0x000000ffff177224 */ /* 0x000fc800000e0603 */
[----:B0-----:R-:W-:-:S04]  /*4fc0*/  IMAD.WIDE.U32 R4, R23, R20, RZ ;  /* 0x0000001417047225 */ /* 0x001fc800078e00ff */
[----:B------:R-:W-:-:S04]  /*4fd0*/  IMAD.WIDE.U32 R14, P0, R17, R21, R4 ;  /* 0x00000015110e7225 */ /* 0x000fc80007800004 */
[----:B------:R-:W-:-:S04]  /*4fe0*/  IMAD.WIDE.U32 R4, R17, R20, RZ ;  /* 0x0000001411047225 */ /* 0x000fc800078e00ff */
[----:B------:R-:W-:Y:S01]  /*4ff0*/  IMAD.X R17, RZ, RZ, RZ, P0 ;  /* 0x000000ffff117224 */ /* 0x000fe200000e06ff */
[----:B------:R-:W-:Y:S01]  /*5000*/  IADD3 RZ, P0, R5, R14, RZ ;  /* 0x0000000e05ff7210 */ /* 0x000fe20007f1e0ff */
[----:B------:R-:W-:-:S04]  /*5010*/  IMAD.MOV.U32 R16, RZ, RZ, R15 ;  /* 0x000000ffff107224 */ /* 0x000fc800078e000f */
[----:B------:R-:W-:-:S08]  /*5020*/  IMAD.WIDE.U32.X R16, R23, R21, R16, P0 ;  /* 0x0000001517107225 */ /* 0x000fd000000e0410 */
.L_x_103:
[-CC-:B------:R-:W-:Y:S01]  /*5030*/  SHF.R.U64 R22, R16, R6.reuse, R17.reuse ;  /* 0x0000000610167219 */ /* 0x180fe20000001211 */
[----:B------:R-:W3:Y:S01]  /*5040*/  LDC.64 R32, c[0x0][0x640] ;  /* 0x00019000ff207b82 */ /* 0x000ee20000000a00 */
[----:B0-----:R-:W-:Y:S01]  /*5050*/  SHF.R.U32.HI R4, RZ, R6, R17 ;  /* 0x00000006ff047219 */ /* 0x001fe20000011611 */
[----:B--2---:R-:W-:Y:S01]  /*5060*/  IMAD.MOV R27, RZ, RZ, -R27 ;  /* 0x000000ffff1b7224 */ /* 0x004fe200078e0a1b */
[----:B------:R-:W-:Y:S01]  /*5070*/  IADD3 R15, P0, RZ, -R22, RZ ;  /* 0x80000016ff0f7210 */ /* 0x000fe20007f1e0ff */
[----:B------:R-:W-:Y:S01]  /*5080*/  ULDC UR6, c[0x0][0x154] ;  /* 0x0000550000067ab9 */ /* 0x000fe20000000800 */
[----:B------:R-:W-:Y:S02]  /*5090*/  IMAD.MOV.U32 R17, RZ, RZ, 0x1 ;  /* 0x00000001ff117424 */ /* 0x000fe400078e00ff */
[----:B------:R-:W-:Y:S01]  /*50a0*/  IMAD R27, R29, R27, R26 ;  /* 0x0000001b1d1b7224 */ /* 0x000fe200078e021a */
[----:B------:R-:W0:Y:S01]  /*50b0*/  LDC R14, c[0x0][0x618] ;  /* 0x00018600ff0e7b82 */ /* 0x000e220000000800 */
[----:B------:R-:W-:-:S04]  /*50c0*/  IMAD.X R5, RZ, RZ, ~R4, P0 ;  /* 0x000000ffff057224 */ /* 0x000fc800000e0e04 */
[-C--:B-1----:R-:W-:Y:S02]  /*50d0*/  IMAD R6, R5, R24.reuse, RZ ;  /* 0x0000001805067224 */ /* 0x082fe400078e02ff */
[C---:B------:R-:W-:Y:S01]  /*50e0*/  IMAD.WIDE.U32 R4, R15.reuse, R24, R2 ;  /* 0x000000180f047225 */ /* 0x040fe200078e0002 */
[----:B------:R-:W1:Y:S03]  /*50f0*/  LDC R16, c[0x0][0x608] ;  /* 0x00018200ff107b82 */ /* 0x000e660000000800 */
[----:B------:R-:W-:Y:S01]  /*5100*/  IMAD R15, R15, R25, R6 ;  /* 0x000000190f0f7224 */ /* 0x000fe200078e0206 */
[----:B------:R-:W-:-:S03]  /*5110*/  I2FP.F32.U32 R6, R28 ;  /* 0x0000001c00067245 */ /* 0x000fc60000201000 */
[----:B------:R-:W-:Y:S01]  /*5120*/  IMAD.IADD R5, R5, 0x1, R15 ;  /* 0x0000000105057824 */ /* 0x000fe200078e020f */
[----:B------:R-:W2:Y:S01]  /*5130*/  LDC R30, c[0x0][0x658] ;  /* 0x00019600ff1e7b82 */ /* 0x000ea20000000800 */
[----:B---3--:R-:W-:Y:S01]  /*5140*/  ISETP.NE.U32.AND P0, PT, R32, RZ, PT ;  /* 0x000000ff2000720c */ /* 0x008fe20003f05070 */
[----:B------:R-:W-:-:S03]  /*5150*/  IMAD.MOV.U32 R15, RZ, RZ, -0x1 ;  /* 0xffffffffff0f7424 */ /* 0x000fc600078e00ff */
[----:B------:R-:W-:-:S03]  /*5160*/  ISETP.NE.AND.EX P0, PT, R33, RZ, PT, P0 ;  /* 0x000000ff2100720c */ /* 0x000fc60003f05300 */
[----:B------:R-:W3:Y:S01]  /*5170*/  LDC R25, c[0x0][0x148] ;  /* 0x00005200ff197b82 */ /* 0x000ee20000000800 */
[-CC-:B0-----:R-:W-:Y:S02]  /*5180*/  SHF.R.U64 R20, R4, R14.reuse, R5.reuse ;  /* 0x0000000e04147219 */ /* 0x181fe40000001205 */
[----:B------:R-:W-:Y:S01]  /*5190*/  SHF.R.U32.HI R5, RZ, R14, R5 ;  /* 0x0000000eff057219 */ /* 0x000fe20000011605 */
[----:B------:R-:W-:-:S04]  /*51a0*/  FMUL R14, R6, UR6 ;  /* 0x00000006060e7c20 */ /* 0x000fc80008400000 */
[----:B------:R-:W0:Y:S01]  /*51b0*/  LDC R26, c[0x0][0x600] ;  /* 0x00018000ff1a7b82 */ /* 0x000e220000000800 */
[----:B------:R4:W0:Y:S01]  /*51c0*/  F2I.U32.TRUNC.NTZ R23, R14 ;  /* 0x0000000e00177305 */ /* 0x000822000020f000 */
[-CC-:B-1----:R-:W-:Y:S02]  /*51d0*/  SHF.R.U64 R6, R20, R16.reuse, R5.reuse ;  /* 0x0000001014067219 */ /* 0x182fe40000001205 */
[----:B------:R-:W-:-:S04]  /*51e0*/  SHF.R.U32.HI R5, RZ, R16, R5 ;  /* 0x00000010ff057219 */ /* 0x000fc80000011605 */
[----:B------:R-:W1:Y:S01]  /*51f0*/  LDC R31, c[0x0][0x648] ;  /* 0x00019200ff1f7b82 */ /* 0x000e620000000800 */
[-CC-:B--2---:R-:W-:Y:S02]  /*5200*/  SHF.R.U64 R24, R6, R30.reuse, R5.reuse ;  /* 0x0000001e06187219 */ /* 0x184fe40000001205 */
[-C--:B------:R-:W-:Y:S02]  /*5210*/  SHF.L.U32 R15, R15, R30.reuse, RZ ;  /* 0x0000001e0f0f7219 */ /* 0x080fe400000006ff */
[-C--:B------:R-:W-:Y:S01]  /*5220*/  SHF.R.U32.HI R5, RZ, R30.reuse, R5 ;  /* 0x0000001eff057219 */ /* 0x080fe20000011605 */
[----:B------:R-:W-:Y:S01]  /*5230*/  IMAD.MOV.U32 R4, RZ, RZ, R24 ;  /* 0x000000ffff047224 */ /* 0x000fe200078e0018 */
[----:B------:R-:W-:Y:S01]  /*5240*/  SHF.L.U32 R30, R17, R30, RZ ;  /* 0x0000001e111e7219 */ /* 0x000fe200000006ff */
[----:B------:R-:W2:Y:S01]  /*5250*/  LDC R34, c[0x0][0x638] ;  /* 0x00018e00ff227b82 */ /* 0x000ea20000000800 */
[----:B------:R-:W-:-:S07]  /*5260*/  LOP3.LUT R29, RZ, R15, RZ, 0x33, !PT ;  /* 0x0000000fff1d7212 */ /* 0x000fce00078e33ff */
[----:B------:R-:W0:Y:S01]  /*5270*/  LDC R35, c[0x0][0x610] ;  /* 0x00018400ff237b82 */ /* 0x000e220000000800 */
        /* <DEDUP_REMOVED lines=11> */
.L_x_104:
[----:B-1----:R-:W-:Y:S01]  /*5330*/  SHF.R.U64 R4, R4, R31, R5 ;  /* 0x0000001f04047219 */ /* 0x002fe20000001205 */
[----:B0-----:R-:W-:Y:S01]  /*5340*/  VIADD R17, R26, 0xffffffff ;  /* 0xffffffff1a117836 */ /* 0x001fe20000000000 */
[----:B------:R-:W-:Y:S01]  /*5350*/  LOP3.LUT R15, R6, R29, RZ, 0xc0, !PT ;  /* 0x0000001d060f7212 */ /* 0x000fe200078ec0ff */
[----:B------:R-:W-:Y:S02]  /*5360*/  IMAD.MOV R23, RZ, RZ, -R23 ;  /* 0x000000ffff177224 */ /* 0x000fe400078e0a17 */
[----:B------:R-:W-:Y:S02]  /*5370*/  IMAD.MOV R5, RZ, RZ, -R4 ;  /* 0x000000ffff057224 */ /* 0x000fe400078e0a04 */
[----:B------:R-:W-:Y:S01]  /*5380*/  IMAD R6, R30, R4, R15 ;  /* 0x000000041e067224 */ /* 0x000fe200078e020f */
[----:B------:R-:W-:Y:S01]  /*5390*/  LOP3.LUT R15, R20, R17, RZ, 0xc0, !PT ;  /* 0x00000011140f7212 */ /* 0x000fe200078ec0ff */
[----:B---3--:R-:W-:Y:S02]  /*53a0*/  @P4 IMAD R27, R25, R23, R28 ;  /* 0x00000017191b4224 */ /* 0x008fe400078e021c */
[----:B--2---:R-:W-:-:S02]  /*53b0*/  IMAD R4, R5, R34, R24 ;  /* 0x0000002205047224 */ /* 0x004fc400078e0218 */
[----:B------:R-:W-:Y:S02]  /*53c0*/  IMAD R6, R6, R35, R27 ;  /* 0x0000002306067224 */ /* 0x000fe400078e021b */
[----:B------:R-:W-:Y:S02]  /*53d0*/  IMAD R5, R4, R26, R15 ;  /* 0x0000001a04057224 */ /* 0x000fe400078e020f */
[----:B------:R-:W-:-:S03]  /*53e0*/  IMAD.MOV.U32 R14, RZ, RZ, 0x1 ;  /* 0x00000001ff0e7424 */ /* 0x000fc600078e00ff */
[----:B------:R-:W-:Y:S02]  /*53f0*/  SEL R4, R5, R6, !P4 ;  /* 0x0000000605047207 */ /* 0x000fe40006000000 */
[----:B------:R-:W-:Y:S01]  /*5400*/  SEL R6, R6, R5, !P4 ;  /* 0x0000000506067207 */ /* 0x000fe20006000000 */
[----:B------:R-:W-:-:S07]  /*5410*/  IMAD.MOV.U32 R5, RZ, RZ, R22 ;  /* 0x000000ffff057224 */ /* 0x000fce00078e0016 */
.L_x_102:
[----:B------:R-:W-:Y:S02]  /*5420*/  LOP3.LUT P0, RZ, R14, 0xff, RZ, 0xc0, !PT ;  /* 0x000000ff0eff7812 */ /* 0x000fe4000780c0ff */
[----:B------:R-:W-:-:S11]  /*5430*/  LOP3.LUT R87, R87, 0x1, RZ, 0x3c, !PT ;  /* 0x0000000157577812 */ /* 0x000fd600078e3cff */
[----:B------:R-:W-:Y:S05]  /*5440*/  @P0 BRA `(.L_x_105) ;  /* 0xffffffc000140947 */ /* 0x000fea000383ffff */
[----:B------:R-:W-:Y:S05]  /*5450*/  EXIT ;  /* 0x000000000000794d */ /* 0x000fea0003800000 */
.L_x_13:
[----:B------:R-:W-:-:S08]  /*5460*/  ISETP.NE.AND P0, PT, R20, RZ, PT ;  /* 0x000000ff1400720c */ /* 0x000fd00003f05270 */
[----:B-----5:R-:W0:-:S00]  /*5470*/  USETMAXREG.DEALLOC.CTAPOOL 0x28 ;  /* 0x00000028000079c8 */ /* 0x020e0000080e0500 */
[----:B------:R-:W-:Y:S05]  /*5480*/  @P0 EXIT ;  /* 0x000000000000094d */ /* 0x000fea0003800000 */
[----:B0-----:R-:W-:Y:S01]  /*5490*/  LOP3.LUT P0, RZ, R16, 0xff, RZ, 0xc0, !PT ;  /* 0x000000ff10ff7812 */ /* 0x001fe2000780c0ff */
[----:B------:R-:W-:Y:S02]  /*54a0*/  IMAD.MOV.U32 R12, RZ, RZ, 0x1 ;  /* 0x00000001ff0c7424 */ /* 0x000fe400078e00ff */
[----:B------:R-:W-:-:S10]  /*54b0*/  IMAD.MOV.U32 R15, RZ, RZ, RZ ;  /* 0x000000ffff0f7224 */ /* 0x000fd400078e00ff */
[----:B------:R-:W-:Y:S05]  /*54c0*/  @!P0 BRA `(.L_x_106) ;  /* 0x0000000c00008947 */ /* 0x000fea0003800000 */
[----:B------:R-:W-:Y:S01]  /*54d0*/  LOP3.LUT P0, RZ, R11, 0x1f, RZ, 0xc0, !PT ;  /* 0x0000001f0bff7812 */ /* 0x000fe2000780c0ff */
[----:B------:R-:W-:Y:S01]  /*54e0*/  ULDC UR5, c[0x0][0x658] ;  /* 0x0001960000057ab9 */ /* 0x000fe20000000800 */
[----:B------:R-:W-:Y:S01]  /*54f0*/  UMOV UR6, 0xffffffff ;  /* 0xffffffff00067882 */ /* 0x000fe20000000000 */
[----:B------:R-:W-:Y:S01]  /*5500*/  BSSY B0, `(.L_x_106) ;  /* 0x00000bc000007945 */ /* 0x000fe20003800000 */
[----:B------:R-:W-:Y:S01]  /*5510*/  USHF.L.U32 UR6, UR6, UR5, URZ ;  /* 0x0000000506067299 */ /* 0x000fe2000800063f */
[C---:B------:R-:W-:Y:S01]  /*5520*/  ISETP.NE.AND P2, PT, R10.reuse, RZ, PT ;  /* 0x000000ff0a00720c */ /* 0x040fe20003f45270 */
[----:B------:R-:W-:Y:S01]  /*5530*/  IMAD.MOV.U32 R14, RZ, RZ, 0x1 ;  /* 0x00000001ff0e7424 */ /* 0x000fe200078e00ff */
[----:B------:R-:W-:Y:S01]  /*5540*/  ISETP.NE.OR P0, PT, R10, RZ, !P0 ;  /* 0x000000ff0a00720c */ /* 0x000fe20004705670 */
[----:B------:R-:W-:Y:S01]  /*5550*/  IMAD.MOV.U32 R12, RZ, RZ, 0x1 ;  /* 0x00000001ff0c7424 */ /* 0x000fe200078e00ff */
[----:B------:R-:W-:Y:S01]  /*5560*/  LOP3.LUT R13, R7, 0x2, RZ, 0xfc, !PT ;  /* 0x00000002070d7812 */ /* 0x000fe200078efcff */
[----:B------:R-:W-:Y:S01]  /*5570*/  IMAD.MOV.U32 R15, RZ, RZ, RZ ;  /* 0x000000ffff0f7224 */ /* 0x000fe200078e00ff */
[----:B------:R-:W-:Y:S01]  /*5580*/  ULDC UR4, c[0x0][0x600] ;  /* 0x0001800000047ab9 */ /* 0x000fe20000000800 */
[----:B------:R-:W-:Y:S01]  /*5590*/  UMOV UR7, 0x1 ;  /* 0x0000000100077882 */ /* 0x000fe20000000000 */
[----:B------:R-:W-:-:S02]  /*55a0*/  UIADD3 UR22, UR13, 0x1, URZ ;  /* 0x000000010d167890 */ /* 0x000fc4000fffe03f */
[----:B------:R-:W-:Y:S02]  /*55b0*/  UIADD3 UR16, UR4, -0x1, URZ ;  /* 0xffffffff04107890 */ /* 0x000fe4000fffe03f */
[----:B------:R-:W-:Y:S02]  /*55c0*/  USHF.L.U32 UR18, UR7, UR5, URZ ;  /* 0x0000000507127299 */ /* 0x000fe4000800063f */
[----:B------:R-:W-:Y:S01]  /*55d0*/  ULOP3.LUT UR17, URZ, UR6, URZ, 0x33, !UPT ;  /* 0x000000063f117292 */ /* 0x000fe2000f8e333f */
[----:B------:R-:W-:-:S11]  /*55e0*/  ULDC.64 UR20, c[0x0][0x198] ;  /* 0x0000660000147ab9 */ /* 0x000fd60000000a00 */
.L_x_118:
[----:B------:R-:W-:-:S03]  /*55f0*/  UMOV UR4, 0xffffffff ;  /* 0xffffffff00047882 */ /* 0x000fc60000000000 */
[----:B------:R-:W-:Y:S05]  /*5600*/  BRA.DIV UR4, `(.L_x_107) ;  /* 0x0000001204187947 */ /* 0x000fea000b800000 */
[----:B------:R-:W-:-:S13]  /*5610*/  ELECT P1, URZ, PT ;  /* 0x00000000003f782f */ /* 0x000fda0003820000 */
.L_x_133:
[----:B------:R-:W0:Y:S01]  /*5620*/  LDC R10, c[0x0][0x28c] ;  /* 0x0000a300ff0a7b82 */ /* 0x000e220000000800 */
[----:B------:R-:W-:Y:S01]  /*5630*/  BSSY B1, `(.L_x_108) ;  /* 0x0000035000017945 */ /* 0x000fe20003800000 */
[----:B0-----:R-:W-:-:S13]  /*5640*/  ISETP.LT.OR P1, PT, R10, 0x1, !P1 ;  /* 0x000000010a00780c */ /* 0x001fda0004f21670 */
[----:B------:R-:W-:Y:S05]  /*5650*/  @P1 BRA `(.L_x_109) ;  /* 0x0000000000c81947 */ /* 0x000fea0003800000 */
[----:B------:R-:W-:Y:S02]  /*5660*/  IMAD.SHL.U32 R16, R4, 0x40, RZ ;  /* 0x0000004004107824 */ /* 0x000fe400078e00ff */
[----:B------:R-:W-:Y:S02]  /*5670*/  IMAD.SHL.U32 R17, R6, 0x40, RZ ;  /* 0x0000004006117824 */ /* 0x000fe400078e00ff */
[----:B------:R-:W-:Y:S02]  /*5680*/  IMAD.MOV.U32 R18, RZ, RZ, RZ ;  /* 0x000000ffff127224 */ /* 0x000fe400078e00ff */
[----:B------:R-:W-:Y:S02]  /*5690*/  IMAD.U32 R20, RZ, RZ, UR22 ;  /* 0x00000016ff147e24 */ /* 0x000fe4000f8e00ff */
[----:B------:R-:W-:Y:S02]  /*56a0*/  IMAD.MOV.U32 R4, RZ, RZ, R12 ;  /* 0x000000ffff047224 */ /* 0x000fe400078e000c */
[----:B------:R-:W-:-:S07]  /*56b0*/  IMAD.MOV.U32 R6, RZ, RZ, R15 ;  /* 0x000000ffff067224 */ /* 0x000fce00078e000f */
.L_x_113:
[----:B------:R-:W0:Y:S01]  /*56c0*/  S2R R11, SR_CgaCtaId ;  /* 0x00000000000b7919 */ /* 0x000e220000008800 */
[----:B------:R-:W-:-:S04]  /*56d0*/  MOV R10, 0x400 ;  /* 0x00000400000a7802 */ /* 0x000fc80000000f00 */
[----:B0-----:R-:W-:Y:S02]  /*56e0*/  LEA R21, R11, R10, 0x18 ;  /* 0x0000000a0b157211 */ /* 0x001fe400078ec0ff */
[----:B------:R-:W-:Y:S01]  /*56f0*/  SHF.L.U32 R10, R4, 0x1f, RZ ;  /* 0x0000001f040a7819 */ /* 0x000fe200000006ff */
[----:B------:R-:W0:Y:S02]  /*5700*/  @!P2 LDC R11, c[0x0][0x500] ;  /* 0x00014000ff0bab82 */ /* 0x000e240000000800 */
[----:B------:R-:W-:-:S04]  /*5710*/  IMAD R19, R6, 0x8, R21 ;  /* 0x0000000806137824 */ /* 0x000fc800078e0215 */
[----:B------:R-:W1:Y:S02]  /*5720*/  SYNCS.PHASECHK.TRANS64.TRYWAIT P1, [R19+URZ+0x30], R10 ;  /* 0x0000300a130075a7 */ /* 0x000e64000802017f */
[----:B-1----:R-:W-:Y:S05]  /*5730*/  @!P1 BRA `(.L_x_110) ;  /* 0x0000000c00ec9947 */ /* 0x002fea0003800000 */
.L_x_134:
[----:B-1----:R-:W-:Y:S01]  /*5740*/  PRMT R10, R13, 0x9910, RZ ;  /* 0x000099100d0a7816 */ /* 0x002fe200000000ff */
[----:B0-----:R0:W-:Y:S03]  /*5750*/  @!P2 SYNCS.ARRIVE.TRANS64 RZ, [R19+URZ], R11 ;  /* 0x0000000b13ffa9a7 */ /* 0x0011e6000800003f */
[----:B------:R-:W-:-:S13]  /*5760*/  ISETP.NE.AND P1, PT, R10, 0x2, PT ;  /* 0x000000020a00780c */ /* 0x000fda0003f25270 */
[----:B0-----:R-:W-:Y:S05]  /*5770*/  @P1 BRA `(.L_x_111) ;  /* 0x0000000000041947 */ /* 0x001fea0003800000 */
[----:B------:R-:W-:Y:S01]  /*5780*/  BPT.TRAP 0x1 ;  /* 0x000000040000795c */ /* 0x000fe20000300000 */
.L_x_111:
[----:B------:R-:W-:Y:S05]  /*5790*/  @P0 BRA `(.L_x_112) ;  /* 0x0000000000040947 */ /* 0x000fea0003800000 */
[----:B------:R-:W-:Y:S01]  /*57a0*/  BPT.TRAP 0x1 ;  /* 0x000000040000795c */ /* 0x000fe20000300000 */
.L_x_112:
[----:B------:R-:W-:Y:S01]  /*57b0*/  IMAD R21, R6, 0x800, R21 ;  /* 0x0000080006157824 */ /* 0x000fe200078e0215 */
[----:B------:R-:W-:Y:S01]  /*57c0*/  R2UR UR9, R19 ;  /* 0x00000000130972ca */ /* 0x000fe200000e0000 */
[----:B------:R-:W-:Y:S01]  /*57d0*/  VIADD R20, R20, 0xffffffff ;  /* 0xffffffff14147836 */ /* 0x000fe20000000000 */
[----:B------:R-:W-:Y:S01]  /*57e0*/  UIADD3 UR4, UP0, UR20, 0xf0, URZ ;  /* 0x000000f014047890 */ /* 0x000fe2000ff1e03f */
[----:B------:R-:W-:Y:S01]  /*57f0*/  R2UR UR11, R17 ;  /* 0x00000000110b72ca */ /* 0x000fe200000e0000 */
[----:B------:R-:W-:Y:S01]  /*5800*/  UIADD3 UR24, UP1, UR20, 0x1f0, URZ ;  /* 0x000001f014187890 */ /* 0x000fe2000ff3e03f */
[----:B------:R-:W-:Y:S01]  /*5810*/  R2UR UR8, R21 ;  /* 0x00000000150872ca */ /* 0x000fe200000e0000 */
[----:B------:R-:W-:Y:S01]  /*5820*/  UIADD3.X UR5, URZ, UR21, URZ, UP0, !UPT ;  /* 0x000000153f057290 */ /* 0x000fe200087fe43f */
[----:B------:R-:W-:Y:S01]  /*5830*/  R2UR UR10, R18 ;  /* 0x00000000120a72ca */ /* 0x000fe200000e0000 */
[----:B------:R-:W-:Y:S01]  /*5840*/  VIADD R6, R6, 0x1 ;  /* 0x0000000106067836 */ /* 0x000fe20000000000 */
[----:B------:R-:W-:Y:S01]  /*5850*/  R2UR UR12, R5 ;  /* 0x00000000050c72ca */ /* 0x000fe200000e0000 */
[----:B------:R-:W-:Y:S01]  /*5860*/  UIADD3.X UR25, URZ, UR21, URZ, UP1, !UPT ;  /* 0x000000153f197290 */ /* 0x000fe20008ffe43f */
[----:B------:R-:W-:Y:S01]  /*5870*/  R2UR UR19, R16 ;  /* 0x00000000101372ca */ /* 0x000fe200000e0000 */
[----:B------:R-:W-:Y:S01]  /*5880*/  UMOV UR6, 0x0 ;  /* 0x0000000000067882 */ /* 0x000fe20000000000 */
[----:B------:R-:W-:Y:S01]  /*5890*/  ISETP.GT.AND P3, PT, R20, 0x1, PT ;  /* 0x000000011400780c */ /* 0x000fe20003f64270 */
[----:B------:R-:W-:Y:S01]  /*58a0*/  UMOV UR7, 0x10000000 ;  /* 0x1000000000077882 */ /* 0x000fe20000000000 */
[----:B------:R-:W-:Y:S01]  /*58b0*/  ISETP.NE.AND P1, PT, R6, 0x6, PT ;  /* 0x000000060600780c */ /* 0x000fe20003f25270 */
[----:B------:R-:W-:-:S02]  /*58c0*/  VIADD R18, R18, 0x20 ;  /* 0x0000002012127836 */ /* 0x000fc40000000000 */
[----:B------:R-:W-:Y:S01]  /*58d0*/  UIADD3 UR14, UR8, 0x180, URZ ;  /* 0x00000180080e7890 */ /* 0x000fe2000fffe03f */
[----:B------:R-:W-:Y:S01]  /*58e0*/  SEL R11, RZ, 0x1, P1 ;  /* 0x00000001ff0b7807 */ /* 0x000fe20000800000 */
[----:B------:R-:W-:Y:S01]  /*58f0*/  UIADD3 UR15, UR8, 0x3180, URZ ;  /* 0x00003180080f7890 */ /* 0x000fe2000fffe03f */
[----:B------:R-:W-:Y:S02]  /*5900*/  SEL R6, R6, RZ, P1 ;  /* 0x000000ff06067207 */ /* 0x000fe40000800000 */
[----:B------:R-:W-:Y:S02]  /*5910*/  LOP3.LUT R4, R4, R11, RZ, 0x3c, !PT ;  /* 0x0000000b04047212 */ /* 0x000fe400078e3cff */
[----:B------:R-:W-:Y:S02]  /*5920*/  UMOV UR8, UR14 ;  /* 0x0000000e00087c82 */ /* 0x000fe40008000000 */
[----:B------:R0:W-:Y:S02]  /*5930*/  UTMALDG.3D [UR8], [UR4], desc[UR6] ;  /* 0x00000608040075b4 */ /* 0x0001e40008011000 */
[----:B0-----:R-:W-:Y:S01]  /*5940*/  UMOV UR8, UR15 ;  /* 0x0000000f00087c82 */ /* 0x001fe20008000000 */
[----:B------:R-:W-:-:S02]  /*5950*/  UMOV UR11, UR19 ;  /* 0x00000013000b7c82 */ /* 0x000fc40008000000 */
[----:B------:R0:W-:Y:S02]  /*5960*/  UTMALDG.3D [UR8], [UR24], desc[UR6] ;  /* 0x00000608180075b4 */ /* 0x0001e40008011000 */
[----:B0-----:R-:W-:Y:S05]  /*5970*/  @P3 BRA `(.L_x_113) ;  /* 0xfffffffc00503947 */ /* 0x001fea000383ffff */
.L_x_109:
[----:B------:R-:W-:Y:S05]  /*5980*/  BSYNC B1 ;  /* 0x0000000000017941 */ /* 0x000fea0003800000 */
.L_x_108:
[----:B------:R-:W-:Y:S01]  /*5990*/  LOP3.LUT P5, RZ, R14, 0xff, RZ, 0xc0, !PT ;  /* 0x000000ff0eff7812 */ /* 0x000fe200078ac0ff */
[----:B------:R-:W-:Y:S01]  /*59a0*/  VIADD R6, R15, UR13 ;  /* 0x0000000d0f067c36 */ /* 0x000fe20008000000 */
[----:B------:R-:W-:Y:S01]  /*59b0*/  ULDC.64 UR4, c[0x0][0x650] ;  /* 0x0001940000047ab9 */ /* 0x000fe20000000a00 */
[----:B------:R-:W-:Y:S01]  /*59c0*/  IMAD.U32 R11, RZ, RZ, UR13 ;  /* 0x0000000dff0b7e24 */ /* 0x000fe2000f8e00ff */
[----:B------:R-:W-:Y:S01]  /*59d0*/  UISETP.GE.U32.AND UP0, UPT, UR13, 0x6, UPT ;  /* 0x000000060d00788c */ /* 0x000fe2000bf06070 */
[----:B------:R-:W-:Y:S01]  /*59e0*/  BSSY B1, `(.L_x_114) ;  /* 0x000006b000017945 */ /* 0x000fe20003800000 */
[----:B------:R-:W-:Y:S02]  /*59f0*/  ISETP.GT.U32.AND P1, PT, R6, 0x5, PT ;  /* 0x000000050600780c */ /* 0x000fe40003f24070 */
[----:B------:R-:W-:Y:S02]  /*5a00*/  PRMT R14, RZ, 0x7610, R14 ;  /* 0x00007610ff0e7816 */ /* 0x000fe4000000000e */
[----:B------:R-:W-:-:S02]  /*5a10*/  ISETP.LT.U32.AND P1, PT, R11, 0x6, P1 ;  /* 0x000000060b00780c */ /* 0x000fc40000f21070 */
[----:B------:R-:W-:Y:S01]  /*5a20*/  PLOP3.LUT P3, PT, PT, PT, UP0, 0x80, 0x0 ;  /* 0x000000000000781c */ /* 0x000fe20003f6f008 */
[----:B------:R-:W0:Y:S01]  /*5a30*/  @P5 S2R R5, SR_CgaCtaId ;  /* 0x0000000000055919 */ /* 0x000e220000008800 */
[----:B------:R-:W-:-:S04]  /*5a40*/  @P5 MOV R4, 0x400 ;  /* 0x0000040000045802 */ /* 0x000fc80000000f00 */
[----:B0-----:R-:W-:Y:S01]  /*5a50*/  @P5 LEA R10, R5, R4, 0x18 ;  /* 0x00000004050a5211 */ /* 0x001fe200078ec0ff */
[----:B------:R-:W-:-:S03]  /*5a60*/  IMAD.WIDE.U32 R4, R6, -0x55555555, RZ ;  /* 0xaaaaaaab06047825 */ /* 0x000fc600078e00ff */
[----:B------:R0:W-:Y:S01]  /*5a70*/  @P5 SYNCS.ARRIVE.TRANS64.A1T0 RZ, [R10+URZ+0x98], RZ ;  /* 0x000098ff0aff59a7 */ /* 0x0001e2000810003f */
[----:B------:R-:W-:Y:S01]  /*5a80*/  IADD3 R2, P5, R2, R8, RZ ;  /* 0x0000000802027210 */ /* 0x000fe20007fbe0ff */
[----:B------:R-:W-:Y:S01]  /*5a90*/  IMAD.MOV.U32 R4, RZ, RZ, -0x1 ;  /* 0xffffffffff047424 */ /* 0x000fe200078e00ff */
[----:B------:R-:W-:Y:S02]  /*5aa0*/  SHF.R.U32.HI R11, RZ, 0x2, R5 ;  /* 0x00000002ff0b7819 */ /* 0x000fe40000011605 */
[----:B------:R-:W-:Y:S01]  /*5ab0*/  SEL R5, RZ, 0x1, !P1 ;  /* 0x00000001ff057807 */ /* 0x000fe20004800000 */
[----:B------:R-:W-:Y:S01]  /*5ac0*/  IMAD.X R3, R3, 0x1, R0, P5 ;  /* 0x0000000103037824 */ /* 0x000fe200028e0600 */
[----:B------:R-:W-:Y:S01]  /*5ad0*/  ISETP.GE.U32.AND P1, PT, R2, UR4, PT ;  /* 0x0000000402007c0c */ /* 0x000fe2000bf26070 */
[----:B------:R-:W-:Y:S01]  /*5ae0*/  IMAD R15, R11, -0x6, R6 ;  /* 0xfffffffa0b0f7824 */ /* 0x000fe200078e0206 */
[----:B------:R-:W-:Y:S01]  /*5af0*/  LOP3.LUT R12, R12, R5, RZ, 0x3c, !PT ;  /* 0x000000050c0c7212 */ /* 0x000fe200078e3cff */
[----:B------:R-:W-:Y:S01]  /*5b00*/  IMAD.MOV.U32 R6, RZ, RZ, -0x1 ;  /* 0xffffffffff067424 */ /* 0x000fe200078e00ff */
[----:B------:R-:W-:Y:S01]  /*5b10*/  ISETP.GE.U32.AND.EX P1, PT, R3, UR5, PT, P1 ;  /* 0x0000000503007c0c */ /* 0x000fe2000bf26110 */
[----:B------:R-:W-:Y:S01]  /*5b20*/  IMAD.MOV.U32 R5, RZ, RZ, -0x1 ;  /* 0xffffffffff057424 */ /* 0x000fe200078e00ff */
[----:B------:R-:W-:-:S02]  /*5b30*/  @P3 LOP3.LUT R12, R12, 0x1, R11, 0x78, !PT ;  /* 0x000000010c0c3812 */ /* 0x000fc400078e780b */
[----:B0-----:R-:W-:-:S09]  /*5b40*/  PRMT R10, RZ, 0x7610, R10 ;  /* 0x00007610ff0a7816 */ /* 0x001fd2000000000a */
[----:B------:R-:W-:Y:S05]  /*5b50*/  @P1 BRA `(.L_x_115) ;  /* 0x00000004004c1947 */ /* 0x000fea0003800000 */
[----:B------:R-:W0:Y:S01]  /*5b60*/  S2R R17, SR_CTAID.X ;  /* 0x0000000000117919 */ /* 0x000e220000002500 */
[----:B------:R-:W-:Y:S01]  /*5b70*/  ULDC.64 UR4, c[0x0][0x628] ;  /* 0x00018a0000047ab9 */ /* 0x000fe20000000a00 */
[----:B------:R-:W1:Y:S01]  /*5b80*/  LDC R18, c[0x0][0x144] ;  /* 0x00005100ff127b82 */ /* 0x000e620000000800 */
[----:B------:R-:W-:Y:S01]  /*5b90*/  ISETP.NE.U32.AND P1, PT, RZ, UR4, PT ;  /* 0x00000004ff007c0c */ /* 0x000fe2000bf25070 */
[----:B------:R-:W2:Y:S01]  /*5ba0*/  S2R R6, SR_CTAID.Y ;  /* 0x0000000000067919 */ /* 0x000ea20000002600 */
[----:B------:R-:W-:Y:S01]  /*5bb0*/  ULDC UR6, c[0x0][0x150] ;  /* 0x0000540000067ab9 */ /* 0x000fe20000000800 */
[----:B------:R-:W-:Y:S01]  /*5bc0*/  ULDC UR7, c[0x0][0x630] ;  /* 0x00018c0000077ab9 */ /* 0x000fe20000000800 */
[----:B------:R-:W-:Y:S01]  /*5bd0*/  ISETP.NE.AND.EX P1, PT, RZ, UR5, PT, P1 ;  /* 0x00000005ff007c0c */ /* 0x000fe2000bf25310 */
[----:B------:R-:W-:Y:S01]  /*5be0*/  IMAD.MOV.U32 R4, RZ, RZ, R2 ;  /* 0x000000ffff047224 */ /* 0x000fe200078e0002 */
[----:B0-----:R-:W-:-:S05]  /*5bf0*/  I2FP.F32.U32 R5, R17 ;  /* 0x0000001100057245 */ /* 0x001fca0000201000 */
[----:B------:R-:W-:Y:S01]  /*5c00*/  FMUL R20, R5, UR6 ;  /* 0x0000000605147c20 */ /* 0x000fe20008400000 */
[----:B------:R-:W-:-:S05]  /*5c10*/  IMAD.MOV.U32 R5, RZ, RZ, R3 ;  /* 0x000000ffff057224 */ /* 0x000fca00078e0003 */
[----:B--2---:R-:W-:Y:S05]  /*5c20*/  @!P1 BRA `(.L_x_116) ;  /* 0x0000000000289947 */ /* 0x004fea0003800000 */
[----:B------:R-:W-:Y:S02]  /*5c30*/  ULDC UR6, c[0x0][0x634] ;  /* 0x00018d0000067ab9 */ /* 0x000fe40000000800 */
[----:B------:R-:W-:-:S05]  /*5c40*/  IADD3 R5, P1, R2, UR6, RZ ;  /* 0x0000000602057c10 */ /* 0x000fca000ff3e0ff */
[----:B------:R-:W-:-:S04]  /*5c50*/  IMAD.X R19, RZ, RZ, R3, P1 ;  /* 0x000000ffff137224 */ /* 0x000fc800008e0603 */
[----:B------:R-:W-:-:S04]  /*5c60*/  IMAD.WIDE.U32 R10, R19, UR4, RZ ;  /* 0x00000004130a7c25 */ /* 0x000fc8000f8e00ff */
[----:B------:R-:W-:-:S04]  /*5c70*/  IMAD.WIDE.U32 R10, P1, R5, UR5, R10 ;  /* 0x00000005050a7c25 */ /* 0x000fc8000f82000a */
[----:B------:R-:W-:-:S04]  /*5c80*/  IMAD.WIDE.U32 R4, R5, UR4, RZ ;  /* 0x0000000405047c25 */ /* 0x000fc8000f8e00ff */
[----:B------:R-:W-:Y:S01]  /*5c90*/  IMAD.MOV.U32 R4, RZ, RZ, R11 ;  /* 0x000000ffff047224 */ /* 0x000fe200078e000b */
[----:B------:R-:W-:Y:S01]  /*5ca0*/  IADD3 RZ, P3, R5, R10, RZ ;  /* 0x0000000a05ff7210 */ /* 0x000fe20007f7e0ff */
[----:B------:R-:W-:-:S04]  /*5cb0*/  IMAD.X R5, RZ, RZ, RZ, P1 ;  /* 0x000000ffff057224 */ /* 0x000fc800008e06ff */
[----:B------:R-:W-:-:S08]  /*5cc0*/  IMAD.WIDE.U32.X R4, R19, UR5, R4, P3 ;  /* 0x0000000513047c25 */ /* 0x000fd000098e0404 */
.L_x_116:
[--C-:B------:R-:W-:Y:S01]  /*5cd0*/  SHF.R.U64 R16, R4, UR7, R5.reuse ;  /* 0x0000000704107c19 */ /* 0x100fe20008001205 */
[----:B------:R-:W0:Y:S01]  /*5ce0*/  F2I.U32.TRUNC.NTZ R20, R20 ;  /* 0x0000001400147305 */ /* 0x000e22000020f000 */
[----:B------:R-:W-:Y:S01]  /*5cf0*/  SHF.R.U32.HI R4, RZ, UR7, R5 ;  /* 0x00000007ff047c19 */ /* 0x000fe20008011605 */
[----:B------:R-:W-:Y:S01]  /*5d00*/  ULDC.64 UR4, c[0x0][0x620] ;  /* 0x0001880000047ab9 */ /* 0x000fe20000000a00 */
[----:B------:R-:W-:Y:S01]  /*5d10*/  IADD3 R11, P1, RZ, -R16, RZ ;  /* 0x80000010ff0b7210 */ /* 0x000fe20007f3e0ff */
[----:B------:R-:W-:Y:S01]  /*5d20*/  ULDC.64 UR6, c[0x0][0x640] ;  /* 0x0001900000067ab9 */ /* 0x000fe20000000a00 */
[----:B------:R-:W2:Y:S03]  /*5d30*/  LDC R21, c[0x0][0x148] ;  /* 0x00005200ff157b82 */ /* 0x000ea60000000800 */
[----:B------:R-:W-:Y:S01]  /*5d40*/  IMAD.X R4, RZ, RZ, ~R4, P1 ;  /* 0x000000ffff047224 */ /* 0x000fe200008e0e04 */
[----:B------:R-:W-:-:S03]  /*5d50*/  ISETP.NE.U32.AND P1, PT, RZ, UR6, PT ;  /* 0x00000006ff007c0c */ /* 0x000fc6000bf25070 */
[----:B------:R-:W-:Y:S01]  /*5d60*/  IMAD R10, R4, UR4, RZ ;  /* 0x00000004040a7c24 */ /* 0x000fe2000f8e02ff */
[----:B------:R-:W-:Y:S01]  /*5d70*/  ISETP.NE.AND.EX P1, PT, RZ, UR7, PT, P1 ;  /* 0x00000007ff007c0c */ /* 0x000fe2000bf25310 */
[----:B------:R-:W-:Y:S01]  /*5d80*/  IMAD.WIDE.U32 R4, R11, UR4, R2 ;  /* 0x000000040b047c25 */ /* 0x000fe2000f8e0002 */
[----:B------:R-:W-:-:S03]  /*5d90*/  ULDC UR4, c[0x0][0x618] ;  /* 0x0001860000047ab9 */ /* 0x000fc60000000800 */
[----:B------:R-:W-:Y:S01]  /*5da0*/  IMAD R11, R11, UR5, R10 ;  /* 0x000000050b0b7c24 */ /* 0x000fe2000f8e020a */
[----:B------:R-:W-:Y:S01]  /*5db0*/  ULDC UR5, c[0x0][0x154] ;  /* 0x0000550000057ab9 */ /* 0x000fe20000000800 */
[----:B0-----:R-:W-:Y:S02]  /*5dc0*/  IMAD.MOV R10, RZ, RZ, -R20 ;  /* 0x000000ffff0a7224 */ /* 0x001fe400078e0a14 */
[----:B------:R-:W-:Y:S02]  /*5dd0*/  IMAD.IADD R5, R5, 0x1, R11 ;  /* 0x0000000105057824 */ /* 0x000fe400078e020b */
[----:B-1----:R-:W-:Y:S01]  /*5de0*/  IMAD R17, R18, R10, R17 ;  /* 0x0000000a12117224 */ /* 0x002fe200078e0211 */
[----:B------:R-:W-:Y:S02]  /*5df0*/  I2FP.F32.U32 R10, R6 ;  /* 0x00000006000a7245 */ /* 0x000fe40000201000 */
[--C-:B------:R-:W-:Y:S02]  /*5e00*/  SHF.R.U64 R18, R4, UR4, R5.reuse ;  /* 0x0000000404127c19 */ /* 0x100fe40008001205 */
[----:B------:R-:W-:Y:S01]  /*5e10*/  SHF.R.U32.HI R5, RZ, UR4, R5 ;  /* 0x00000004ff057c19 */ /* 0x000fe20008011605 */
[----:B------:R-:W-:Y:S01]  /*5e20*/  FMUL R10, R10, UR5 ;  /* 0x000000050a0a7c20 */ /* 0x000fe20008400000 */
[----:B------:R-:W-:-:S02]  /*5e30*/  ULDC UR4, c[0x0][0x608] ;  /* 0x0001820000047ab9 */ /* 0x000fc40000000800 */
[--C-:B------:R-:W-:Y:S01]  /*5e40*/  SHF.R.U64 R20, R18, UR4, R5.reuse ;  /* 0x0000000412147c19 */ /* 0x100fe20008001205 */
[----:B------:R0:W1:Y:S01]  /*5e50*/  F2I.U32.TRUNC.NTZ R22, R10 ;  /* 0x0000000a00167305 */ /* 0x000062000020f000 */
[----:B------:R-:W-:Y:S01]  /*5e60*/  SHF.R.U32.HI R5, RZ, UR4, R5 ;  /* 0x00000004ff057c19 */ /* 0x000fe20008011605 */
[----:B------:R-:W-:-:S03]  /*5e70*/  ULDC UR4, c[0x0][0x658] ;  /* 0x0001960000047ab9 */ /* 0x000fc60000000800 */
[--C-:B------:R-:W-:Y:S02]  /*5e80*/  SHF.R.U64 R19, R20, UR4, R5.reuse ;  /* 0x0000000414137c19 */ /* 0x100fe40008001205 */
[----:B------:R-:W-:-:S03]  /*5e90*/  SHF.R.U32.HI R23, RZ, UR4, R5 ;  /* 0x00000004ff177c19 */ /* 0x000fc60008011605 */
[----:B------:R-:W-:Y:S02]  /*5ea0*/  IMAD.MOV.U32 R4, RZ, RZ, R19 ;  /* 0x000000ffff047224 */ /* 0x000fe400078e0013 */
[----:B------:R-:W-:Y:S01]  /*5eb0*/  IMAD.MOV.U32 R5, RZ, RZ, R23 ;  /* 0x000000ffff057224 */ /* 0x000fe200078e0017 */
[----:B0-----:R-:W-:Y:S06]  /*5ec0*/  @!P1 BRA `(.L_x_117) ;  /* 0x0000000000289947 */ /* 0x001fec0003800000 */
        /* <DEDUP_REMOVED lines=10> */
.L_x_117:
[----:B------:R-:W-:Y:S01]  /*5f70*/  ULDC UR4, c[0x0][0x648] ;  /* 0x0001920000047ab9 */ /* 0x000fe20000000800 */
[----:B-1----:R-:W-:Y:S01]  /*5f80*/  IMAD.MOV R22, RZ, RZ, -R22 ;  /* 0x000000ffff167224 */ /* 0x002fe200078e0a16 */
[----:B------:R-:W-:Y:S01]  /*5f90*/  SHF.R.U64 R5, R4, UR4, R5 ;  /* 0x0000000404057c19 */ /* 0x000fe20008001205 */
[----:B------:R-:W-:Y:S01]  /*5fa0*/  ULDC UR4, c[0x0][0x638] ;  /* 0x00018e0000047ab9 */ /* 0x000fe20000000800 */
[----:B------:R-:W-:Y:S01]  /*5fb0*/  LOP3.LUT R4, R20, UR17, RZ, 0xc0, !PT ;  /* 0x0000001114047c12 */ /* 0x000fe2000f8ec0ff */
[----:B--2---:R-:W-:Y:S01]  /*5fc0*/  @P4 IMAD R17, R21, R22, R6 ;  /* 0x0000001615114224 */ /* 0x004fe200078e0206 */
[----:B------:R-:W-:Y:S01]  /*5fd0*/  LOP3.LUT R18, R18, UR16, RZ, 0xc0, !PT ;  /* 0x0000001012127c12 */ /* 0x000fe2000f8ec0ff */
[----:B------:R-:W-:Y:S01]  /*5fe0*/  IMAD.MOV R6, RZ, RZ, -R5 ;  /* 0x000000ffff067224 */ /* 0x000fe200078e0a05 */
[----:B------:R-:W-:Y:S01]  /*5ff0*/  ULDC UR5, c[0x0][0x610] ;  /* 0x0001840000057ab9 */ /* 0x000fe20000000800 */
[----:B------:R-:W-:Y:S02]  /*6000*/  IMAD R4, R5, UR18, R4 ;  /* 0x0000001205047c24 */ /* 0x000fe4000f8e0204 */
[----:B------:R-:W-:Y:S01]  /*6010*/  IMAD R19, R6, UR4, R19 ;  /* 0x0000000406137c24 */ /* 0x000fe2000f8e0213 */
[----:B------:R-:W-:Y:S01]  /*6020*/  ULDC UR4, c[0x0][0x600] ;  /* 0x0001800000047ab9 */ /* 0x000fe20000000800 */
[----:B------:R-:W-:-:S02]  /*6030*/  IMAD R17, R4, UR5, R17 ;  /* 0x0000000504117c24 */ /* 0x000fc4000f8e0211 */
[----:B------:R-:W-:Y:S02]  /*6040*/  IMAD R6, R19, UR4, R18 ;  /* 0x0000000413067c24 */ /* 0x000fe4000f8e0212 */
[----:B------:R-:W-:Y:S02]  /*6050*/  IMAD.MOV.U32 R10, RZ, RZ, 0x1 ;  /* 0x00000001ff0a7424 */ /* 0x000fe400078e00ff */
[----:B------:R-:W-:Y:S01]  /*6060*/  IMAD.MOV.U32 R5, RZ, RZ, R16 ;  /* 0x000000ffff057224 */ /* 0x000fe200078e0010 */
[----:B------:R-:W-:Y:S02]  /*6070*/  SEL R4, R6, R17, !P4 ;  /* 0x0000001106047207 */ /* 0x000fe40006000000 */
[----:B------:R-:W-:-:S07]  /*6080*/  SEL R6, R17, R6, !P4 ;  /* 0x0000000611067207 */ /* 0x000fce0006000000 */
.L_x_115:
[----:B------:R-:W-:Y:S05]  /*6090*/  BSYNC B1 ;  /* 0x0000000000017941 */ /* 0x000fea0003800000 */
.L_x_114:
[----:B------:R-:W-:-:S13]  /*60a0*/  LOP3.LUT P1, RZ, R10, 0xff, RZ, 0xc0, !PT ;  /* 0x000000ff0aff7812 */ /* 0x000fda000782c0ff */
[----:B------:R-:W-:Y:S05]  /*60b0*/  @P1 BRA `(.L_x_118) ;  /* 0xfffffff4004c1947 */ /* 0x000fea000383ffff */
[----:B------:R-:W-:Y:S05]  /*60c0*/  BSYNC B0 ;  /* 0x0000000000007941 */ /* 0x000fea0003800000 */
.L_x_106:
[----:B------:R-:W-:-:S03]  /*60d0*/  UMOV UR4, 0xffffffff ;  /* 0xffffffff00047882 */ /* 0x000fc60000000000 */
[----:B------:R-:W-:Y:S05]  /*60e0*/  BRA.DIV UR4, `(.L_x_119) ;  /* 0x0000000604947947 */ /* 0x000fea000b800000 */
[----:B------:R-:W-:-:S13]  /*60f0*/  ELECT P0, URZ, PT ;  /* 0x00000000003f782f */ /* 0x000fda0003800000 */
.L_x_137:
[----:B------:R-:W-:Y:S04]  /*6100*/  BSSY B0, `(.L_x_120) ;  /* 0x000003d000007945 */ /* 0x000fe80003800000 */
[----:B------:R-:W-:Y:S05]  /*6110*/  @!P0 BRA `(.L_x_121) ;  /* 0x0000000000ec8947 */ /* 0x000fea0003800000 */
[----:B------:R-:W-:-:S04]  /*6120*/  LOP3.LUT R7, R7, 0x2, RZ, 0xfc, !PT ;  /* 0x0000000207077812 */ /* 0x000fc800078efcff */
[----:B------:R-:W-:-:S13]  /*6130*/  ISETP.NE.AND P0, PT, R7, 0x3, PT ;  /* 0x000000030700780c */ /* 0x000fda0003f05270 */
[----:B------:R-:W-:Y:S05]  /*6140*/  @!P0 BRA `(.L_x_122) ;  /* 0x0000000000048947 */ /* 0x000fea0003800000 */
[----:B------:R-:W-:Y:S01]  /*6150*/  BPT.TRAP 0x1 ;  /* 0x000000040000795c */ /* 0x000fe20000300000 */
.L_x_122:
[----:B------:R-:W0:Y:S01]  /*6160*/  S2R R3, SR_CgaCtaId ;  /* 0x0000000000037919 */ /* 0x000e220000008800 */
[----:B------:R-:W-:Y:S02]  /*6170*/  MOV R0, 0x400 ;  /* 0x0000040000007802 */ /* 0x000fe40000000f00 */
[----:B------:R-:W-:Y:S02]  /*6180*/  SHF.L.U32 R2, R12, 0x1f, RZ ;  /* 0x0000001f0c027819 */ /* 0x000fe400000006ff */
[----:B0-----:R-:W-:-:S05]  /*6190*/  LEA R0, R3, R0, 0x18 ;  /* 0x0000000003007211 */ /* 0x001fca00078ec0ff */
[----:B------:R-:W-:-:S04]  /*61a0*/  VIADD R0, R0, 0x30 ;  /* 0x0000003000007836 */ /* 0x000fc80000000000 */
[C---:B------:R-:W-:Y:S02]  /*61b0*/  IMAD R5, R15.reuse, 0x8, R0 ;  /* 0x000000080f057824 */ /* 0x040fe400078e0200 */
[----:B------:R-:W-:Y:S02]  /*61c0*/  VIADD R15, R15, 0x1 ;  /* 0x000000010f0f7836 */ /* 0x000fe40000000000 */
[----:B------:R-:W0:Y:S03]  /*61d0*/  SYNCS.PHASECHK.TRANS64.TRYWAIT P0, [R5+URZ], R2 ;  /* 0x00000002050075a7 */ /* 0x000e26000800017f */
[----:B------:R-:W-:-:S04]  /*61e0*/  ISETP.NE.AND P1, PT, R15, 0x6, PT ;  /* 0x000000060f00780c */ /* 0x000fc80003f25270 */
[----:B------:R-:W-:Y:S02]  /*61f0*/  SEL R3, RZ, 0x1, P1 ;  /* 0x00000001ff037807 */ /* 0x000fe40000800000 */
[----:B------:R-:W-:Y:S02]  /*6200*/  SEL R15, R15, RZ, P1 ;  /* 0x000000ff0f0f7207 */ /* 0x000fe40000800000 */
[----:B------:R-:W-:-:S03]  /*6210*/  LOP3.LUT R12, R12, R3, RZ, 0x3c, !PT ;  /* 0x000000030c0c7212 */ /* 0x000fc600078e3cff */
[----:B------:R-:W-:Y:S01]  /*6220*/  IMAD R7, R15, 0x8, R0 ;  /* 0x000000080f077824 */ /* 0x000fe200078e0200 */
[----:B------:R-:W-:Y:S01]  /*6230*/  SHF.L.U32 R4, R12, 0x1f, RZ ;  /* 0x0000001f0c047819 */ /* 0x000fe200000006ff */
[----:B0-----:R-:W-:Y:S06]  /*6240*/  @!P0 BRA `(.L_x_123) ;  /* 0x0000000400608947 */ /* 0x001fec0003800000 */
.L_x_138:
[----:B------:R-:W1:Y:S01]  /*6250*/  SYNCS.PHASECHK.TRANS64.TRYWAIT P0, [R7+URZ], R4 ;  /* 0x00000004070075a7 */ /* 0x000e62000800017f */
[----:B0-----:R-:W-:-:S05]  /*6260*/  VIADD R2, R15, 0x1 ;  /* 0x000000010f027836 */ /* 0x001fca0000000000 */
[----:B------:R-:W-:-:S04]  /*6270*/  ISETP.NE.AND P1, PT, R2, 0x6, PT ;  /* 0x000000060200780c */ /* 0x000fc80003f25270 */
[----:B------:R-:W-:Y:S02]  /*6280*/  SEL R3, RZ, 0x1, P1 ;  /* 0x00000001ff037807 */ /* 0x000fe40000800000 */
[----:B------:R-:W-:Y:S02]  /*6290*/  SEL R9, R2, RZ, P1 ;  /* 0x000000ff02097207 */ /* 0x000fe40000800000 */
[----:B------:R-:W-:-:S03]  /*62a0*/  LOP3.LUT R12, R12, R3, RZ, 0x3c, !PT ;  /* 0x000000030c0c7212 */ /* 0x000fc600078e3cff */
[----:B------:R-:W-:Y:S01]  /*62b0*/  IMAD R6, R9, 0x8, R0 ;  /* 0x0000000809067824 */ /* 0x000fe200078e0200 */
[----:B------:R-:W-:Y:S01]  /*62c0*/  SHF.L.U32 R5, R12, 0x1f, RZ ;  /* 0x0000001f0c057819 */ /* 0x000fe200000006ff */
[----:B-1----:R-:W-:Y:S06]  /*62d0*/  @!P0 BRA `(.L_x_124) ;  /* 0x0000000400508947 */ /* 0x002fec0003800000 */
.L_x_139:
[----:B------:R-:W1:Y:S01]  /*62e0*/  SYNCS.PHASECHK.TRANS64.TRYWAIT P0, [R6+URZ], R5 ;  /* 0x00000005060075a7 */ /* 0x000e62000800017f */
[----:B------:R-:W-:-:S05]  /*62f0*/  VIADD R2, R9, 0x1 ;  /* 0x0000000109027836 */ /* 0x000fca0000000000 */
[----:B------:R-:W-:-:S04]  /*6300*/  ISETP.NE.AND P1, PT, R2, 0x6, PT ;  /* 0x000000060200780c */ /* 0x000fc80003f25270 */
[----:B------:R-:W-:Y:S02]  /*6310*/  SEL R3, RZ, 0x1, P1 ;  /* 0x00000001ff037807 */ /* 0x000fe40000800000 */
[----:B0-----:R-:W-:Y:S02]  /*6320*/  SEL R7, R2, RZ, P1 ;  /* 0x000000ff02077207 */ /* 0x001fe40000800000 */
[----:B------:R-:W-:-:S03]  /*6330*/  LOP3.LUT R12, R12, R3, RZ, 0x3c, !PT ;  /* 0x000000030c0c7212 */ /* 0x000fc600078e3cff */
[----:B------:R-:W-:Y:S01]  /*6340*/  IMAD R9, R7, 0x8, R0 ;  /* 0x0000000807097824 */ /* 0x000fe200078e0200 */
[----:B------:R-:W-:Y:S01]  /*6350*/  SHF.L.U32 R4, R12, 0x1f, RZ ;  /* 0x0000001f0c047819 */ /* 0x000fe200000006ff */
[----:B-1----:R-:W-:Y:S06]  /*6360*/  @!P0 BRA `(.L_x_125) ;  /* 0x0000000400408947 */ /* 0x002fec0003800000 */
.L_x_140:
[----:B------:R-:W1:Y:S01]  /*6370*/  SYNCS.PHASECHK.TRANS64.TRYWAIT P0, [R9+URZ], R4 ;  /* 0x00000004090075a7 */ /* 0x000e62000800017f */
[----:B------:R-:W-:-:S05]  /*6380*/  VIADD R2, R7, 0x1 ;  /* 0x0000000107027836 */ /* 0x000fca0000000000 */
[----:B------:R-:W-:-:S04]  /*6390*/  ISETP.NE.AND P1, PT, R2, 0x6, PT ;  /* 0x000000060200780c */ /* 0x000fc80003f25270 */
[----:B------:R-:W-:Y:S02]  /*63a0*/  SEL R3, RZ, 0x1, P1 ;  /* 0x00000001ff037807 */ /* 0x000fe40000800000 */
[----:B------:R-:W-:Y:S02]  /*63b0*/  SEL R7, R2, RZ, P1 ;  /* 0x000000ff02077207 */ /* 0x000fe40000800000 */
[----:B------:R-:W-:-:S03]  /*63c0*/  LOP3.LUT R11, R12, R3, RZ, 0x3c, !PT ;  /* 0x000000030c0b7212 */ /* 0x000fc600078e3cff */
[----:B0-----:R-:W-:Y:S01]  /*63d0*/  IMAD R6, R7, 0x8, R0 ;  /* 0x0000000807067824 */ /* 0x001fe200078e0200 */
[----:B------:R-:W-:Y:S01]  /*63e0*/  SHF.L.U32 R5, R11, 0x1f, RZ ;  /* 0x0000001f0b057819 */ /* 0x000fe200000006ff */
[----:B-1----:R-:W-:Y:S06]  /*63f0*/  @!P0 BRA `(.L_x_126) ;  /* 0x0000000400308947 */ /* 0x002fec0003800000 */
.L_x_141:
[----:B------:R-:W1:Y:S01]  /*6400*/  SYNCS.PHASECHK.TRANS64.TRYWAIT P0, [R6+URZ], R5 ;  /* 0x00000005060075a7 */ /* 0x000e62000800017f */
[----:B------:R-:W-:-:S05]  /*6410*/  VIADD R2, R7, 0x1 ;  /* 0x0000000107027836 */ /* 0x000fca0000000000 */
[----:B------:R-:W-:-:S04]  /*6420*/  ISETP.NE.AND P1, PT, R2, 0x6, PT ;  /* 0x000000060200780c */ /* 0x000fc80003f25270 */
[----:B0-----:R-:W-:Y:S02]  /*6430*/  SEL R4, RZ, 0x1, P1 ;  /* 0x00000001ff047807 */ /* 0x001fe40000800000 */
[----:B------:R-:W-:Y:S02]  /*6440*/  SEL R3, R2, RZ, P1 ;  /* 0x000000ff02037207 */ /* 0x000fe40000800000 */
[----:B------:R-:W-:Y:S01]  /*6450*/  LOP3.LUT R4, R11, R4, RZ, 0x3c, !PT ;  /* 0x000000040b047212 */ /* 0x000fe200078e3cff */
[----:B-1----:R-:W-:Y:S06]  /*6460*/  @!P0 BRA `(.L_x_127) ;  /* 0x0000000400288947 */ /* 0x002fec0003800000 */
.L_x_142:
[----:B------:R-:W-:Y:S01]  /*6470*/  IMAD R3, R3, 0x8, R0 ;  /* 0x0000000803037824 */ /* 0x000fe200078e0200 */
[----:B------:R-:W-:-:S07]  /*6480*/  SHF.L.U32 R0, R4, 0x1f, RZ ;  /* 0x0000001f04007819 */ /* 0x000fce00000006ff */
.L_x_128:
[----:B-1----:R1:W2:Y:S02]  /*6490*/  SYNCS.PHASECHK.TRANS64.TRYWAIT P0, [R3+URZ], R0 ;  /* 0x00000000030075a7 */ /* 0x0022a4000800017f */
[----:B--2---:R-:W-:Y:S05]  /*64a0*/  @!P0 NANOSLEEP.SYNCS 0x989680 ;  /* 0x009896800000895d */ /* 0x004fea0003900000 */
[----:B------:R-:W2:Y:S02]  /*64b0*/  @!P0 SYNCS.PHASECHK.TRANS64 P0, [R3+URZ], R0 ;  /* 0x00000000030085a7 */ /* 0x000ea4000800007f */
[----:B--2---:R-:W-:Y:S05]  /*64c0*/  @!P0 BRA `(.L_x_128) ;  /* 0xfffffffc00f08947 */ /* 0x004fea000383ffff */
.L_x_121:
[----:B------:R-:W-:Y:S05]  /*64d0*/  BSYNC B0 ;  /* 0x0000000000007941 */ /* 0x000fea0003800000 */
.L_x_120:
[----:B------:R-:W-:Y:S05]  /*64e0*/  EXIT ;  /* 0x000000000000794d */ /* 0x000fea0003800000 */
.L_x_15:
[----:B0-----:R-:W-:-:S04]  /*64f0*/  IMAD.U32 R15, RZ, RZ, UR15 ;  /* 0x0000000fff0f7e24 */ /* 0x001fc8000f8e00ff */
[----:B------:R0:W1:Y:S03]  /*6500*/  SYNCS.PHASECHK.TRANS64.TRYWAIT P0, [R15+URZ+-0x8], R14 ;  /* 0xfffff80e0f0075a7 */ /* 0x000066000800017f */
[----:B-1----:R-:W-:Y:S05]  /*6510*/  @!P0 NANOSLEEP.SYNCS 0x989680 ;  /* 0x009896800000895d */ /* 0x002fea0003900000 */
[----:B------:R-:W1:Y:S02]  /*6520*/  @!P0 SYNCS.PHASECHK.TRANS64 P0, [R15+URZ+-0x8], R14 ;  /* 0xfffff80e0f0085a7 */ /* 0x000e64000800007f */
[----:B-1----:R-:W-:Y:S05]  /*6530*/  @!P0 BRA `(.L_x_15) ;  /* 0xfffffffc00ec8947 */ /* 0x002fea000383ffff */
[----:B------:R-:W-:Y:S05]  /*6540*/  BRA `(.L_x_129) ;  /* 0xffffffac00f07947 */ /* 0x000fea000383ffff */
.L_x_20:
[----:B-1----:R-:W-:-:S04]  /*6550*/  IMAD.U32 R15, RZ, RZ, UR6 ;  /* 0x00000006ff0f7e24 */ /* 0x002fc8000f8e00ff */
[----:B------:R1:W2:Y:S03]  /*6560*/  SYNCS.PHASECHK.TRANS64.TRYWAIT P0, [R15+URZ], R14 ;  /* 0x0000000e0f0075a7 */ /* 0x0002a6000800017f */
[----:B--2---:R-:W-:Y:S05]  /*6570*/  @!P0 NANOSLEEP.SYNCS 0x989680 ;  /* 0x009896800000895d */ /* 0x004fea0003900000 */
[----:B------:R-:W2:Y:S02]  /*6580*/  @!P0 SYNCS.PHASECHK.TRANS64 P0, [R15+URZ], R14 ;  /* 0x0000000e0f0085a7 */ /* 0x000ea4000800007f */
[----:B--2---:R-:W-:Y:S05]  /*6590*/  @!P0 BRA `(.L_x_20) ;  /* 0xfffffffc00ec8947 */ /* 0x004fea000383ffff */
[----:B------:R-:W-:Y:S05]  /*65a0*/  BRA `(.L_x_19) ;  /* 0xffffffb000987947 */ /* 0x000fea000383ffff */
.L_x_26:
[----:B-1----:R-:W-:-:S04]  /*65b0*/  IMAD.U32 R16, RZ, RZ, UR9 ;  /* 0x00000009ff107e24 */ /* 0x002fc8000f8e00ff */
[----:B------:R1:W2:Y:S03]  /*65c0*/  SYNCS.PHASECHK.TRANS64.TRYWAIT P0, [R16+URZ], R15 ;  /* 0x0000000f100075a7 */ /* 0x0002a6000800017f */
[----:B--2---:R-:W-:Y:S05]  /*65d0*/  @!P0 NANOSLEEP.SYNCS 0x989680 ;  /* 0x009896800000895d */ /* 0x004fea0003900000 */
[----:B------:R-:W2:Y:S02]  /*65e0*/  @!P0 SYNCS.PHASECHK.TRANS64 P0, [R16+URZ], R15 ;  /* 0x0000000f100085a7 */ /* 0x000ea4000800007f */
[----:B--2---:R-:W-:Y:S05]  /*65f0*/  @!P0 BRA `(.L_x_26) ;  /* 0xfffffffc00ec8947 */ /* 0x004fea000383ffff */
[----:B------:R-:W-:Y:S05]  /*6600*/  BRA `(.L_x_25) ;  /* 0xffffffb400d87947 */ /* 0x000fea000383ffff */
.L_x_34:
[----:B0-----:R-:W-:-:S04]  /*6610*/  IMAD.U32 R15, RZ, RZ, UR15 ;  /* 0x0000000fff0f7e24 */ /* 0x001fc8000f8e00ff */
[----:B------:R0:W1:Y:S03]  /*6620*/  SYNCS.PHASECHK.TRANS64.TRYWAIT P0, [R15+URZ+0x8], R14 ;  /* 0x0000080e0f0075a7 */ /* 0x000066000800017f */
[----:B-1----:R-:W-:Y:S05]  /*6630*/  @!P0 NANOSLEEP.SYNCS 0x989680 ;  /* 0x009896800000895d */ /* 0x002fea0003900000 */
[----:B------:R-:W1:Y:S02]  /*6640*/  @!P0 SYNCS.PHASECHK.TRANS64 P0, [R15+URZ+0x8], R14 ;  /* 0x0000080e0f0085a7 */ /* 0x000e64000800007f */
[----:B-1----:R-:W-:Y:S05]  /*6650*/  @!P0 BRA `(.L_x_34) ;  /* 0xfffffffc00ec8947 */ /* 0x002fea000383ffff */
[----:B------:R-:W-:Y:S05]  /*6660*/  BRA `(.L_x_130) ;  /* 0xffffffbc00fc7947 */ /* 0x000fea000383ffff */
.L_x_107:
[----:B------:R-:W-:Y:S01]  /*6670*/  BSSY B1, `(.L_x_131) ;  /* 0x0000006000017945 */ /* 0x000fe20003800000 */
[----:B------:R-:W-:-:S07]  /*6680*/  IMAD.MOV.U32 R10, RZ, RZ, -0x1 ;  /* 0xffffffffff0a7424 */ /* 0x000fce00078e00ff */
[----:B------:R-:W-:Y:S05]  /*6690*/  WARPSYNC.COLLECTIVE R10, `(.L_x_132) ;  /* 0x000000000a0c7348 */ /* 0x000fea0003c00000 */
[----:B------:R-:W-:Y:S02]  /*66a0*/  ELECT P1, UR62, PT ;  /* 0x00000000003e782f */ /* 0x000fe40003820000 */
[----:B------:R-:W-:Y:S01]  /*66b0*/  MOV R10, UR62 ;  /* 0x0000003e000a7c02 */ /* 0x000fe20008000f00 */
[----:B------:R-:W-:Y:S10]  /*66c0*/  ENDCOLLECTIVE ;  /* 0x000000000000791b */ /* 0x000ff40003800000 */
.L_x_132:
[----:B------:R-:W-:Y:S05]  /*66d0*/  BSYNC B1 ;  /* 0x0000000000017941 */ /* 0x000fea0003800000 */
.L_x_131:
[----:B------:R-:W-:Y:S05]  /*66e0*/  BRA `(.L_x_133) ;  /* 0xffffffec00cc7947 */ /* 0x000fea000383ffff */
.L_x_110:
[----:B-1----:R1:W2:Y:S02]  /*66f0*/  SYNCS.PHASECHK.TRANS64.TRYWAIT P1, [R19+URZ+0x30], R10 ;  /* 0x0000300a130075a7 */ /* 0x0022a4000802017f */
[----:B--2---:R-:W-:Y:S05]  /*6700*/  @!P1 NANOSLEEP.SYNCS 0x989680 ;  /* 0x009896800000995d */ /* 0x004fea0003900000 */
[----:B------:R-:W2:Y:S02]  /*6710*/  @!P1 SYNCS.PHASECHK.TRANS64 P1, [R19+URZ+0x30], R10 ;  /* 0x0000300a130095a7 */ /* 0x000ea4000802007f */
[----:B--2---:R-:W-:Y:S05]  /*6720*/  @!P1 BRA `(.L_x_110) ;  /* 0xfffffffc00f09947 */ /* 0x004fea000383ffff */
[----:B------:R-:W-:Y:S05]  /*6730*/  BRA `(.L_x_134) ;  /* 0xfffffff000007947 */ /* 0x000fea000383ffff */
.L_x_119:
[----:B------:R-:W-:Y:S01]  /*6740*/  BSSY B0, `(.L_x_135) ;  /* 0x0000006000007945 */ /* 0x000fe20003800000 */
[----:B------:R-:W-:-:S07]  /*6750*/  IMAD.MOV.U32 R10, RZ, RZ, -0x1 ;  /* 0xffffffffff0a7424 */ /* 0x000fce00078e00ff */
[----:B------:R-:W-:Y:S05]  /*6760*/  WARPSYNC.COLLECTIVE R10, `(.L_x_136) ;  /* 0x000000000a0c7348 */ /* 0x000fea0003c00000 */
[----:B------:R-:W-:Y:S02]  /*6770*/  ELECT P1, UR62, PT ;  /* 0x00000000003e782f */ /* 0x000fe40003820000 */
[----:B------:R-:W-:Y:S01]  /*6780*/  MOV R10, UR62 ;  /* 0x0000003e000a7c02 */ /* 0x000fe20008000f00 */
[----:B------:R-:W-:Y:S10]  /*6790*/  ENDCOLLECTIVE ;  /* 0x000000000000791b */ /* 0x000ff40003800000 */
.L_x_136:
[----:B------:R-:W-:Y:S05]  /*67a0*/  BSYNC B0 ;  /* 0x0000000000007941 */ /* 0x000fea0003800000 */
.L_x_135:
[----:B------:R-:W-:Y:S01]  /*67b0*/  PLOP3.LUT P0, PT, P1, PT, PT, 0x80, 0x0 ;  /* 0x000000000000781c */ /* 0x000fe20000f0f070 */
[----:B------:R-:W-:-:S12]  /*67c0*/  BRA `(.L_x_137) ;  /* 0xfffffff8004c7947 */ /* 0x000fd8000383ffff */
.L_x_123:
[----:B0-----:R0:W1:Y:S02]  /*67d0*/  SYNCS.PHASECHK.TRANS64.TRYWAIT P0, [R5+URZ], R2 ;  /* 0x00000002050075a7 */ /* 0x001064000800017f */
[----:B-1----:R-:W-:Y:S05]  /*67e0*/  @!P0 NANOSLEEP.SYNCS 0x989680 ;  /* 0x009896800000895d */ /* 0x002fea0003900000 */
[----:B------:R-:W1:Y:S02]  /*67f0*/  @!P0 SYNCS.PHASECHK.TRANS64 P0, [R5+URZ], R2 ;  /* 0x00000002050085a7 */ /* 0x000e64000800007f */
[----:B-1----:R-:W-:Y:S05]  /*6800*/  @!P0 BRA `(.L_x_123) ;  /* 0xfffffffc00f08947 */ /* 0x002fea000383ffff */
[----:B------:R-:W-:Y:S05]  /*6810*/  BRA `(.L_x_138) ;  /* 0xfffffff8008c7947 */ /* 0x000fea000383ffff */
.L_x_124:
[----:B0-----:R0:W1:Y:S02]  /*6820*/  SYNCS.PHASECHK.TRANS64.TRYWAIT P0, [R7+URZ], R4 ;  /* 0x00000004070075a7 */ /* 0x001064000800017f */
[----:B-1----:R-:W-:Y:S05]  /*6830*/  @!P0 NANOSLEEP.SYNCS 0x989680 ;  /* 0x009896800000895d */ /* 0x002fea0003900000 */
[----:B------:R-:W1:Y:S02]  /*6840*/  @!P0 SYNCS.PHASECHK.TRANS64 P0, [R7+URZ], R4 ;  /* 0x00000004070085a7 */ /* 0x000e64000800007f */
[----:B-1----:R-:W-:Y:S05]  /*6850*/  @!P0 BRA `(.L_x_124) ;  /* 0xfffffffc00f08947 */ /* 0x002fea000383ffff */
[----:B------:R-:W-:Y:S05]  /*6860*/  BRA `(.L_x_139) ;  /* 0xfffffff8009c7947 */ /* 0x000fea000383ffff */
.L_x_125:
[----:B0-----:R0:W1:Y:S02]  /*6870*/  SYNCS.PHASECHK.TRANS64.TRYWAIT P0, [R6+URZ], R5 ;  /* 0x00000005060075a7 */ /* 0x001064000800017f */
[----:B-1----:R-:W-:Y:S05]  /*6880*/  @!P0 NANOSLEEP.SYNCS 0x989680 ;  /* 0x009896800000895d */ /* 0x002fea0003900000 */
[----:B------:R-:W1:Y:S02]  /*6890*/  @!P0 SYNCS.PHASECHK.TRANS64 P0, [R6+URZ], R5 ;  /* 0x00000005060085a7 */ /* 0x000e64000800007f */
[----:B-1----:R-:W-:Y:S05]  /*68a0*/  @!P0 BRA `(.L_x_125) ;  /* 0xfffffffc00f08947 */ /* 0x002fea000383ffff */
[----:B------:R-:W-:Y:S05]  /*68b0*/  BRA `(.L_x_140) ;  /* 0xfffffff800ac7947 */ /* 0x000fea000383ffff */
.L_x_126:
[----:B0-----:R0:W1:Y:S02]  /*68c0*/  SYNCS.PHASECHK.TRANS64.TRYWAIT P0, [R9+URZ], R4 ;  /* 0x00000004090075a7 */ /* 0x001064000800017f */
[----:B-1----:R-:W-:Y:S05]  /*68d0*/  @!P0 NANOSLEEP.SYNCS 0x989680 ;  /* 0x009896800000895d */ /* 0x002fea0003900000 */
[----:B------:R-:W1:Y:S02]  /*68e0*/  @!P0 SYNCS.PHASECHK.TRANS64 P0, [R9+URZ], R4 ;  /* 0x00000004090085a7 */ /* 0x000e64000800007f */
[----:B-1----:R-:W-:Y:S05]  /*68f0*/  @!P0 BRA `(.L_x_126) ;  /* 0xfffffffc00f08947 */ /* 0x002fea000383ffff */
[----:B------:R-:W-:Y:S05]  /*6900*/  BRA `(.L_x_141) ;  /* 0xfffffff800bc7947 */ /* 0x000fea000383ffff */
.L_x_127:
[----:B0-----:R0:W1:Y:S02]  /*6910*/  SYNCS.PHASECHK.TRANS64.TRYWAIT P0, [R6+URZ], R5 ;  /* 0x00000005060075a7 */ /* 0x001064000800017f */
[----:B-1----:R-:W-:Y:S05]  /*6920*/  @!P0 NANOSLEEP.SYNCS 0x989680 ;  /* 0x009896800000895d */ /* 0x002fea0003900000 */
[----:B------:R-:W1:Y:S02]  /*6930*/  @!P0 SYNCS.PHASECHK.TRANS64 P0, [R6+URZ], R5 ;  /* 0x00000005060085a7 */ /* 0x000e64000800007f */
[----:B-1----:R-:W-:Y:S05]  /*6940*/  @!P0 BRA `(.L_x_127) ;  /* 0xfffffffc00f08947 */ /* 0x002fea000383ffff */
[----:B------:R-:W-:Y:S05]  /*6950*/  BRA `(.L_x_142) ;  /* 0xfffffff800c47947 */ /* 0x000fea000383ffff */
.L_x_143:
[----:B------:R-:W-:-:S00]  /*6960*/  BRA `(.L_x_143) ;  /* 0xfffffffc00fc7947 */ /* 0x000fc0000383ffff */
[----:B------:R-:W-:-:S00]  /*6970*/  NOP ;  /* 0x0000000000007918 */ /* 0x000fc00000000000 */
        /* <DEDUP_REMOVED lines=8> */
.L_x_144:


//--------------------- .nv.shared._ZN7cutlass13device_kernelINS_4gemm6kernel13GemmUniversalIN4cute5tupleIJiiiiEEENS1_10collective13CollectiveMmaINS1_37MainloopSm90TmaGmmaWarpSpecializedFP8ILi6ENS5_IJNS4_1CILi1EEESB_SB_EEENS1_32KernelTmaWarpSpecializedPingpongEEENS5_IJNSA_ILi64EEESF_NSA_ILi32EEEEEENS_12float_e4m3_tENS5_IJlSB_lEEESI_SJ_NS4_8TiledMMAINS4_8MMA_AtomIJNS4_4SM904GMMA30MMA_64x64x32_F32E4M3E4M3_SS_TNILNSN_7ScaleInE1ELSP_1EEEEEENS4_6LayoutISC_NS5_IJNSA_ILi0EEEST_ST_EEEEENS5_IJNS4_10UnderscoreESW_SW_EEEEENS4_13SM90_TMA_LOADENS4_14ComposedLayoutINS4_7SwizzleILi1ELi4ELi3EEENS4_18smem_ptr_flag_bitsILi8EEENSS_INS5_IJNSA_ILi8EEESG_EEENS5_IJSG_SB_EEEEEEEvNS4_8identityESZ_S19_vS1A_EENS_8epilogue10collective6detail29Sm90TmaWarpSpecializedAdapterINS1D_15DefaultEpilogueISI_SJ_SJ_NS1C_6thread17LinearCombinationISI_Li1EffLNS1H_9ScaleType4KindE0ELNS_15FloatRoundStyleE2ESI_EENS1_15EpilogueDefaultEEEEEvvEEEEvNT_6ParamsE --------------------------
	.section	.nv.shared._ZN7cutlass13device_kernelINS_4gemm6kernel13GemmUniversalIN4cute5tupleIJiiiiEEENS1_10collective13CollectiveMmaINS1_37MainloopSm90TmaGmmaWarpSpecializedFP8ILi6ENS5_IJNS4_1CILi1EEESB_SB_EEENS1_32KernelTmaWarpSpecializedPingpongEEENS5_IJNSA_ILi64EEESF_NSA_ILi32EEEEEENS_12float_e4m3_tENS5_IJlSB_lEEESI_SJ_NS4_8TiledMMAINS4_8MMA_AtomIJNS4_4SM904GMMA30MMA_64x64x32_F32E4M3E4M3_SS_TNILNSN_7ScaleInE1ELSP_1EEEEEENS4_6LayoutISC_NS5_IJNSA_ILi0EEEST_ST_EEEEENS5_IJNS4_10UnderscoreESW_SW_EEEEENS4_13SM90_TMA_LOADENS4_14ComposedLayoutINS4_7SwizzleILi1ELi4ELi3EEENS4_18smem_ptr_flag_bitsILi8EEENSS_INS5_IJNSA_ILi8EEESG_EEENS5_IJSG_SB_EEEEEEEvNS4_8identityESZ_S19_vS1A_EENS_8epilogue10collective6detail29Sm90TmaWarpSpecializedAdapterINS1D_15DefaultEpilogueISI_SJ_SJ_NS1C_6thread17LinearCombinationISI_Li1EffLNS1H_9ScaleType4KindE0ELNS_15FloatRoundStyleE2ESI_EENS1_15EpilogueDefaultEEEEEvvEEEEvNT_6ParamsE,"aw",@nobits
	.sectionflags	@""
	.align	16
	.zero		1024


//--------------------- .nv.shared.reserved.0     --------------------------
	.section	.nv.shared.reserved.0,"aw",@nobits
	.weak		__nv_reservedSMEM_offset_0_alias
	.size		__nv_reservedSMEM_offset_0_alias, 0, 0
	.other		__nv_reservedSMEM_offset_0_alias,@"STO_CUDA_RESERVED_SHARED STV_DEFAULT"
__nv_reservedSMEM_offset_0_alias:
	.zero		0


//--------------------- .nv.global                --------------------------
	.section	.nv.global,"aw",@nobits
.nv.global:
	.type		_ZN40_INTERNAL_a6d95fa1_4_k_cu_1e2b69c5_249104cute1_E,@object
	.size		_ZN40_INTERNAL_a6d95fa1_4_k_cu_1e2b69c5_249104cute1_E,(_ZN40_INTERNAL_a6d95fa1_4_k_cu_1e2b69c5_249104cuda3std3__45__cpo6cbeginE - _ZN40_INTERNAL_a6d95fa1_4_k_cu_1e2b69c5_249104cute1_E)
_ZN40_INTERNAL_a6d95fa1_4_k_cu_1e2b69c5_249104cute1_E:
	.zero		1
	.type		_ZN40_INTERNAL_a6d95fa1_4_k_cu_1e2b69c5_249104cuda3std3__45__cpo6cbeginE,@object
	.size		_ZN40_INTERNAL_a6d95fa1_4_k_cu_1e2b69c5_249104cuda3std3__45__cpo6cbeginE,(_ZN40_INTERNAL_a6d95fa1_4_k_cu_1e2b69c5_249104cuda3std3__48in_placeE - _ZN40_INTERNAL_a6d95fa1_4_k_cu_1e2b69c5_249104cuda3std3__45__cpo6cbeginE)
_ZN40_INTERNAL_a6d95fa1_4_k_cu_1e2b69c5_249104cuda3std3__45__cpo6cbeginE:
	.zero		1
	.type		_ZN40_INTERNAL_a6d95fa1_4_k_cu_1e2b69c5_249104cuda3std3__48in_placeE,@object
	.size		_ZN40_INTERNAL_a6d95fa1_4_k_cu_1e2b69c5_249104cuda3std3__48in_placeE,(_ZN40_INTERNAL_a6d95fa1_4_k_cu_1e2b69c5_249104cuda3std6ranges3__45__cpo9iter_moveE - _ZN40_INTERNAL_a6d95fa1_4_k_cu_1e2b69c5_249104cuda3std3__48in_placeE)
_ZN40_INTERNAL_a6d95fa1_4_k_cu_1e2b69c5_249104cuda3std3__48in_placeE:
	.zero		1
	.type		_ZN40_INTERNAL_a6d95fa1_4_k_cu_1e2b69c5_249104cuda3std6ranges3__45__cpo9iter_moveE,@object
	.size		_ZN40_INTERNAL_a6d95fa1_4_k_cu_1e2b69c5_249104cuda3std6ranges3__45__cpo9iter_moveE,(_ZN40_INTERNAL_a6d95fa1_4_k_cu_1e2b69c5_249104cuda3std3__45__cpo5beginE - _ZN40_INTERNAL_a6d95fa1_4_k_cu_1e2b69c5_249104cuda3std6ranges3__45__cpo9iter_moveE)
_ZN40_INTERNAL_a6d95fa1_4_k_cu_1e2b69c5_249104cuda3std6ranges3__45__cpo9iter_moveE:
	.zero		1
	.type		_ZN40_INTERNAL_a6d95fa1_4_k_cu_1e2b69c5_249104cuda3std3__45__cpo5beginE,@object
	.size		_ZN40_INTERNAL_a6d95fa1_4_k_cu_1e2b69c5_249104cuda3std3__45__cpo5beginE,(_ZN40_INTERNAL_a6d95fa1_4_k_cu_1e2b69c5_249104cuda3std3__442_GLOBAL__N__a6d95fa1_4_k_cu_1e2b69c5_249106ignoreE - _ZN40_INTERNAL_a6d95fa1_4_k_cu_1e2b69c5_249104cuda3std3__45__cpo5beginE)
_ZN40_INTERNAL_a6d95fa1_4_k_cu_1e2b69c5_249104cuda3std3__45__cpo5beginE:
	.zero		1
	.type		_ZN40_INTERNAL_a6d95fa1_4_k_cu_1e2b69c5_249104cuda3std3__442_GLOBAL__N__a6d95fa1_4_k_cu_1e2b69c5_249106ignoreE,@object
	.size		_ZN40_INTERNAL_a6d95fa1_4_k_cu_1e2b69c5_249104cuda3std3__442_GLOBAL__N__a6d95fa1_4_k_cu_1e2b69c5_249106ignoreE,(_ZN40_INTERNAL_a6d95fa1_4_k_cu_1e2b69c5_249104cute7productE - _ZN40_INTERNAL_a6d95fa1_4_k_cu_1e2b69c5_249104cuda3std3__442_GLOBAL__N__a6d95fa1_4_k_cu_1e2b69c5_249106ignoreE)
_ZN40_INTERNAL_a6d95fa1_4_k_cu_1e2b69c5_249104cuda3std3__442_GLOBAL__N__a6d95fa1_4_k_cu_1e2b69c5_249106ignoreE:
	.zero		1
	.type		_ZN40_INTERNAL_a6d95fa1_4_k_cu_1e2b69c5_249104cute7productE,@object
	.size		_ZN40_INTERNAL_a6d95fa1_4_k_cu_1e2b69c5_249104cute7productE,(_ZN40_INTERNAL_a6d95fa1_4_k_cu_1e2b69c5_249104cuda3std3__45__cpo3endE - _ZN40_INTERNAL_a6d95fa1_4_k_cu_1e2b69c5_249104cute7productE)
_ZN40_INTERNAL_a6d95fa1_4_k_cu_1e2b69c5_249104cute7productE:
	.zero		1
	.type		_ZN40_INTERNAL_a6d95fa1_4_k_cu_1e2b69c5_249104cuda3std3__45__cpo3endE,@object
	.size		_ZN40_INTERNAL_a6d95fa1_4_k_cu_1e2b69c5_249104cuda3std3__45__cpo3endE,(_ZN40_INTERNAL_a6d95fa1_4_k_cu_1e2b69c5_249104cuda3std3__419piecewise_constructE - _ZN40_INTERNAL_a6d95fa1_4_k_cu_1e2b69c5_249104cuda3std3__45__cpo3endE)
_ZN40_INTERNAL_a6d95fa1_4_k_cu_1e2b69c5_249104cuda3std3__45__cpo3endE:
	.zero		1
	.type		_ZN40_INTERNAL_a6d95fa1_4_k_cu_1e2b69c5_249104cuda3std3__419piecewise_constructE,@object
	.size		_ZN40_INTERNAL_a6d95fa1_4_k_cu_1e2b69c5_249104cuda3std3__419piecewise_constructE,(_ZN40_INTERNAL_a6d95fa1_4_k_cu_1e2b69c5_249104cuda3std3__45__cpo4cendE - _ZN40_INTERNAL_a6d95fa1_4_k_cu_1e2b69c5_249104cuda3std3__419piecewise_constructE)
_ZN40_INTERNAL_a6d95fa1_4_k_cu_1e2b69c5_249104cuda3std3__419piecewise_constructE:
	.zero		1
	.type		_ZN40_INTERNAL_a6d95fa1_4_k_cu_1e2b69c5_249104cuda3std3__45__cpo4cendE,@object
	.size		_ZN40_INTERNAL_a6d95fa1_4_k_cu_1e2b69c5_249104cuda3std3__45__cpo4cendE,(_ZN40_INTERNAL_a6d95fa1_4_k_cu_1e2b69c5_249104cuda3std6ranges3__45__cpo4swapE - _ZN40_INTERNAL_a6d95fa1_4_k_cu_1e2b69c5_249104cuda3std3__45__cpo4cendE)
_ZN40_INTERNAL_a6d95fa1_4_k_cu_1e2b69c5_249104cuda3std3__45__cpo4cendE:
	.zero		1
	.type		_ZN40_INTERNAL_a6d95fa1_4_k_cu_1e2b69c5_249104cuda3std6ranges3__45__cpo4swapE,@object
	.size		_ZN40_INTERNAL_a6d95fa1_4_k_cu_1e2b69c5_249104cuda3std6ranges3__45__cpo4swapE,(.L_7 - _ZN40_INTERNAL_a6d95fa1_4_k_cu_1e2b69c5_249104cuda3std6ranges3__45__cpo4swapE)
_ZN40_INTERNAL_a6d95fa1_4_k_cu_1e2b69c5_249104cuda3std6ranges3__45__cpo4swapE:
	.zero		1
.L_7:


//--------------------- .nv.constant0._ZN7cutlass13device_kernelINS_4gemm6kernel13GemmUniversalIN4cute5tupleIJiiiiEEENS1_10collective13CollectiveMmaINS1_37MainloopSm90TmaGmmaWarpSpecializedFP8ILi6ENS5_IJNS4_1CILi1EEESB_SB_EEENS1_32KernelTmaWarpSpecializedPingpongEEENS5_IJNSA_ILi64EEESF_NSA_ILi32EEEEEENS_12float_e4m3_tENS5_IJlSB_lEEESI_SJ_NS4_8TiledMMAINS4_8MMA_AtomIJNS4_4SM904GMMA30MMA_64x64x32_F32E4M3E4M3_SS_TNILNSN_7ScaleInE1ELSP_1EEEEEENS4_6LayoutISC_NS5_IJNSA_ILi0EEEST_ST_EEEEENS5_IJNS4_10UnderscoreESW_SW_EEEEENS4_13SM90_TMA_LOADENS4_14ComposedLayoutINS4_7SwizzleILi1ELi4ELi3EEENS4_18smem_ptr_flag_bitsILi8EEENSS_INS5_IJNSA_ILi8EEESG_EEENS5_IJSG_SB_EEEEEEEvNS4_8identityESZ_S19_vS1A_EENS_8epilogue10collective6detail29Sm90TmaWarpSpecializedAdapterINS1D_15DefaultEpilogueISI_SJ_SJ_NS1C_6thread17LinearCombinationISI_Li1EffLNS1H_9ScaleType4KindE0ELNS_15FloatRoundStyleE2ESI_EENS1_15EpilogueDefaultEEEEEvvEEEEvNT_6ParamsE --------------------------
	.section	.nv.constant0._ZN7cutlass13device_kernelINS_4gemm6kernel13GemmUniversalIN4cute5tupleIJiiiiEEENS1_10collective13CollectiveMmaINS1_37MainloopSm90TmaGmmaWarpSpecializedFP8ILi6ENS5_IJNS4_1CILi1EEESB_SB_EEENS1_32KernelTmaWarpSpecializedPingpongEEENS5_IJNSA_ILi64EEESF_NSA_ILi32EEEEEENS_12float_e4m3_tENS5_IJlSB_lEEESI_SJ_NS4_8TiledMMAINS4_8MMA_AtomIJNS4_4SM904GMMA30MMA_64x64x32_F32E4M3E4M3_SS_TNILNSN_7ScaleInE1ELSP_1EEEEEENS4_6LayoutISC_NS5_IJNSA_ILi0EEEST_ST_EEEEENS5_IJNS4_10UnderscoreESW_SW_EEEEENS4_13SM90_TMA_LOADENS4_14ComposedLayoutINS4_7SwizzleILi1ELi4ELi3EEENS4_18smem_ptr_flag_bitsILi8EEENSS_INS5_IJNSA_ILi8EEESG_EEENS5_IJSG_SB_EEEEEEEvNS4_8identityESZ_S19_vS1A_EENS_8epilogue10collective6detail29Sm90TmaWarpSpecializedAdapterINS1D_15DefaultEpilogueISI_SJ_SJ_NS1C_6thread17LinearCombinationISI_Li1EffLNS1H_9ScaleType4KindE0ELNS_15FloatRoundStyleE2ESI_EENS1_15EpilogueDefaultEEEEEvvEEEEvNT_6ParamsE,"a",@progbits
	.sectionflags	@""
	.align	4
.nv.constant0._ZN7cutlass13device_kernelINS_4gemm6kernel13GemmUniversalIN4cute5tupleIJiiiiEEENS1_10collective13CollectiveMmaINS1_37MainloopSm90TmaGmmaWarpSpecializedFP8ILi6ENS5_IJNS4_1CILi1EEESB_SB_EEENS1_32KernelTmaWarpSpecializedPingpongEEENS5_IJNSA_ILi64EEESF_NSA_ILi32EEEEEENS_12float_e4m3_tENS5_IJlSB_lEEESI_SJ_NS4_8TiledMMAINS4_8MMA_AtomIJNS4_4SM904GMMA30MMA_64x64x32_F32E4M3E4M3_SS_TNILNSN_7ScaleInE1ELSP_1EEEEEENS4_6LayoutISC_NS5_IJNSA_ILi0EEEST_ST_EEEEENS5_IJNS4_10UnderscoreESW_SW_EEEEENS4_13SM90_TMA_LOADENS4_14ComposedLayoutINS4_7SwizzleILi1ELi4ELi3EEENS4_18smem_ptr_flag_bitsILi8EEENSS_INS5_IJNSA_ILi8EEESG_EEENS5_IJSG_SB_EEEEEEEvNS4_8identityESZ_S19_vS1A_EENS_8epilogue10collective6detail29Sm90TmaWarpSpecializedAdapterINS1D_15DefaultEpilogueISI_SJ_SJ_NS1C_6thread17LinearCombinationISI_Li1EffLNS1H_9ScaleType4KindE0ELNS_15FloatRoundStyleE2ESI_EENS1_15EpilogueDefaultEEEEEvvEEEEvNT_6ParamsE:
	.zero		1664


//--------------------- SYMBOLS --------------------------

	.type		.nv.reservedSmem.offset0,@object
	.size		.nv.reservedSmem.offset0,0x4
